	.target	sm_100a

	.elftype	@"ET_EXEC"


//--------------------- .note.nv.tkinfo           --------------------------
	.section	.note.nv.tkinfo,"",@"SHT_NOTE"
	.sectionflags	@"SHF_NOTE_NV_TKINFO"
	.tkinfo
        /*0018*/ 	.word	0x00000002
        /*0030*/ 	.string	""
        /*0030*/ 	.string	"ptxas"
        /*0030*/ 	.string	"Cuda compilation tools, release 13.0, V13.0.88"
        /*0030*/ 	.string	"Build cuda_13.0.r13.0/compiler.36424714_0"
        /*0030*/ 	.string	"-arch sm_100a -m 64 "



//--------------------- .note.nv.cuinfo           --------------------------
	.section	.note.nv.cuinfo,"",@"SHT_NOTE"
	.sectionflags	@"SHF_NOTE_NV_CUINFO"
        /*0018*/ 	.short	0x0002
        /*001a*/ 	.short	0x0064
        /*001c*/ 	.short	0x0082
	.zero		2


//--------------------- .nv.info                  --------------------------
	.section	.nv.info,"",@"SHT_CUDA_INFO"
	.align	4


	//----- nvinfo : EIATTR_REGCOUNT
	.align		4
        /*0000*/ 	.byte	0x04, 0x2f
        /*0002*/ 	.short	(.L_12 - .L_11)
	.align		4
.L_11:
        /*0004*/ 	.word	index@(_ZN7cutlass13device_kernelIN5flash22FlashAttnBwdPreprocessIN4cute5tupleIJNS3_1CILi64EEENS5_ILi256EEEEEENS_6half_tEfNS_4arch4Sm90ELb1ELb1EEEEEvNT_6ParamsE)
        /*0008*/ 	.word	0x00000077


	//----- nvinfo : EIATTR_FRAME_SIZE
	.align		4
.L_12:
        /*000c*/ 	.byte	0x04, 0x11
        /*000e*/ 	.short	(.L_14 - .L_13)
	.align		4
.L_13:
        /*0010*/ 	.word	index@(_ZN7cutlass13device_kernelIN5flash22FlashAttnBwdPreprocessIN4cute5tupleIJNS3_1CILi64EEENS5_ILi256EEEEEENS_6half_tEfNS_4arch4Sm90ELb1ELb1EEEEEvNT_6ParamsE)
        /*0014*/ 	.word	0x00000000


	//----- nvinfo : EIATTR_REGCOUNT
	.align		4
.L_14:
        /*0018*/ 	.byte	0x04, 0x2f
        /*001a*/ 	.short	(.L_16 - .L_15)
	.align		4
.L_15:
        /*001c*/ 	.word	index@(_ZN7cutlass13device_kernelIN5flash11enable_sm90INS1_16FlashAttnBwdSm90INS1_25CollectiveMainloopBwdSm90ILi2ELi1ELi1EN4cute5tupleIJNS5_1CILi1EEES8_S8_EEENS6_IJNS7_ILi64EEENS7_ILi80EEENS7_ILi256EEEEEENS_6half_tEfNS_4arch4Sm90ELb1ELb0ELb0ELb1ELb0ELb0ELb1ELb1ELi2ELi1ELi1ELi1ELb0EEENS1_24CollectiveEpilogueBwdGQAISD_fSG_Li256ELb1ELb0EEENS1_25SingleTileBwdLPTSchedulerILb1ELi80ELb0EEEEEEEEEvNT_6ParamsE)
        /*0020*/ 	.word	0x00000004


	//----- nvinfo : EIATTR_FRAME_SIZE
	.align		4
.L_16:
        /*0024*/ 	.byte	0x04, 0x11
        /*0026*/ 	.short	(.L_18 - .L_17)
	.align		4
.L_17:
        /*0028*/ 	.word	index@(_ZN7cutlass13device_kernelIN5flash11enable_sm90INS1_16FlashAttnBwdSm90INS1_25CollectiveMainloopBwdSm90ILi2ELi1ELi1EN4cute5tupleIJNS5_1CILi1EEES8_S8_EEENS6_IJNS7_ILi64EEENS7_ILi80EEENS7_ILi256EEEEEENS_6half_tEfNS_4arch4Sm90ELb1ELb0ELb0ELb1ELb0ELb0ELb1ELb1ELi2ELi1ELi1ELi1ELb0EEENS1_24CollectiveEpilogueBwdGQAISD_fSG_Li256ELb1ELb0EEENS1_25SingleTileBwdLPTSchedulerILb1ELi80ELb0EEEEEEEEEvNT_6ParamsE)
        /*002c*/ 	.word	0x00000000


	//----- nvinfo : EIATTR_REGCOUNT
	.align		4
.L_18:
        /*0030*/ 	.byte	0x04, 0x2f
        /*0032*/ 	.short	(.L_20 - .L_19)
	.align		4
.L_19:
        /*0034*/ 	.word	index@(_ZN7cutlass13device_kernelIN5flash32FlashAttnBwdPostprocessConvertdQIN4cute5tupleIJNS3_1CILi64EEENS5_ILi256EEEEEENS_6half_tEfNS_4arch4Sm90ELi256ENS3_8TiledMMAINS3_8MMA_AtomIJNS3_4SM904GMMA25MMA_64x64x16_F32F16F16_SSILNSF_5MajorE1ELSH_0ELNSF_7ScaleInE1ELSI_1EEEEEENS3_6LayoutINS4_IJNS5_ILi2EEENS5_ILi1EEESN_EEENS4_IJSN_NS5_ILi0EEESP_EEEEENS4_IJNS3_10UnderscoreESS_SS_EEEEELb1EEEEEvNT_6ParamsE)
        /*0038*/ 	.word	0x0000004e


	//----- nvinfo : EIATTR_FRAME_SIZE
	.align		4
.L_20:
        /*003c*/ 	.byte	0x04, 0x11
        /*003e*/ 	.short	(.L_22 - .L_21)
	.align		4
.L_21:
        /*0040*/ 	.word	index@(_ZN7cutlass13device_kernelIN5flash32FlashAttnBwdPostprocessConvertdQIN4cute5tupleIJNS3_1CILi64EEENS5_ILi256EEEEEENS_6half_tEfNS_4arch4Sm90ELi256ENS3_8TiledMMAINS3_8MMA_AtomIJNS3_4SM904GMMA25MMA_64x64x16_F32F16F16_SSILNSF_5MajorE1ELSH_0ELNSF_7ScaleInE1ELSI_1EEEEEENS3_6LayoutINS4_IJNS5_ILi2EEENS5_ILi1EEESN_EEENS4_IJSN_NS5_ILi0EEESP_EEEEENS4_IJNS3_10UnderscoreESS_SS_EEEEELb1EEEEEvNT_6ParamsE)
        /*0044*/ 	.word	0x00000000


	//----- nvinfo : EIATTR_REGCOUNT
	.align		4
.L_22:
        /*0048*/ 	.byte	0x04, 0x2f
        /*004a*/ 	.short	(.L_24 - .L_23)
	.align		4
.L_23:
        /*004c*/ 	.word	index@(_ZN7cutlass13device_kernelIN5flash32FlashAttnBwdPostprocessConvertdQIN4cute5tupleIJNS3_1CILi80EEENS5_ILi256EEEEEENS_6half_tEfNS_4arch4Sm90ELi256ENS3_8TiledMMAINS3_8MMA_AtomIJNS3_4SM904GMMA25MMA_64x16x16_F32F16F16_SSILNSF_5MajorE1ELSH_1ELNSF_7ScaleInE1ELSI_1EEEEEENS3_6LayoutINS4_IJNS5_ILi2EEENS5_ILi1EEESN_EEENS4_IJSN_NS5_ILi0EEESP_EEEEENS4_IJNS3_10UnderscoreESS_SS_EEEEELb1EEEEEvNT_6ParamsE)
        /*0050*/ 	.word	0x00000053


	//----- nvinfo : EIATTR_FRAME_SIZE
	.align		4
.L_24:
        /*0054*/ 	.byte	0x04, 0x11
        /*0056*/ 	.short	(.L_26 - .L_25)
	.align		4
.L_25:
        /*0058*/ 	.word	index@(_ZN7cutlass13device_kernelIN5flash32FlashAttnBwdPostprocessConvertdQIN4cute5tupleIJNS3_1CILi80EEENS5_ILi256EEEEEENS_6half_tEfNS_4arch4Sm90ELi256ENS3_8TiledMMAINS3_8MMA_AtomIJNS3_4SM904GMMA25MMA_64x16x16_F32F16F16_SSILNSF_5MajorE1ELSH_1ELNSF_7ScaleInE1ELSI_1EEEEEENS3_6LayoutINS4_IJNS5_ILi2EEENS5_ILi1EEESN_EEENS4_IJSN_NS5_ILi0EEESP_EEEEENS4_IJNS3_10UnderscoreESS_SS_EEEEELb1EEEEEvNT_6ParamsE)
        /*005c*/ 	.word	0x00000000


	//----- nvinfo : EIATTR_REGCOUNT
	.align		4
.L_26:
        /*0060*/ 	.byte	0x04, 0x2f
        /*0062*/ 	.short	(.L_28 - .L_27)
	.align		4
.L_27:
        /*0064*/ 	.word	index@(_ZN7cutlass13device_kernelIN5flash11enable_sm90INS1_16FlashAttnBwdSm90INS1_25CollectiveMainloopBwdSm90ILi2ELi1ELi1EN4cute5tupleIJNS5_1CILi1EEES8_S8_EEENS6_IJNS7_ILi64EEENS7_ILi80EEENS7_ILi256EEEEEENS_6half_tEfNS_4arch4Sm90ELb1ELb0ELb0ELb1ELb0ELb0ELb1ELb1ELi2ELi1ELi1ELi1ELb0EEENS1_21CollectiveEpilogueBwdISD_SE_SG_Li256ELb1ELb1ELi2EEENS1_25SingleTileBwdLPTSchedulerILb1ELi80ELb0EEEEEEEEEvNT_6ParamsE)
        /*0068*/ 	.word	0x00000004


	//----- nvinfo : EIATTR_FRAME_SIZE
	.align		4
.L_28:
        /*006c*/ 	.byte	0x04, 0x11
        /*006e*/ 	.short	(.L_30 - .L_29)
	.align		4
.L_29:
        /*0070*/ 	.word	index@(_ZN7cutlass13device_kernelIN5flash11enable_sm90INS1_16FlashAttnBwdSm90INS1_25CollectiveMainloopBwdSm90ILi2ELi1ELi1EN4cute5tupleIJNS5_1CILi1EEES8_S8_EEENS6_IJNS7_ILi64EEENS7_ILi80EEENS7_ILi256EEEEEENS_6half_tEfNS_4arch4Sm90ELb1ELb0ELb0ELb1ELb0ELb0ELb1ELb1ELi2ELi1ELi1ELi1ELb0EEENS1_21CollectiveEpilogueBwdISD_SE_SG_Li256ELb1ELb1ELi2EEENS1_25SingleTileBwdLPTSchedulerILb1ELi80ELb0EEEEEEEEEvNT_6ParamsE)
        /*0074*/ 	.word	0x00000000


	//----- nvinfo : EIATTR_REGCOUNT
	.align		4
.L_30:
        /*0078*/ 	.byte	0x04, 0x2f
        /*007a*/ 	.short	(.L_32 - .L_31)
	.align		4
.L_31:
        /*007c*/ 	.word	index@(_ZN7cutlass13device_kernelIN5flash22FlashAttnBwdPreprocessIN4cute5tupleIJNS3_1CILi64EEENS5_ILi256EEEEEENS_6half_tEfNS_4arch4Sm90ELb1ELb0EEEEEvNT_6ParamsE)
        /*0080*/ 	.word	0x00000078


	//----- nvinfo : EIATTR_FRAME_SIZE
	.align		4
.L_32:
        /*0084*/ 	.byte	0x04, 0x11
        /*0086*/ 	.short	(.L_34 - .L_33)
	.align		4
.L_33:
        /*0088*/ 	.word	index@(_ZN7cutlass13device_kernelIN5flash22FlashAttnBwdPreprocessIN4cute5tupleIJNS3_1CILi64EEENS5_ILi256EEEEEENS_6half_tEfNS_4arch4Sm90ELb1ELb0EEEEEvNT_6ParamsE)
        /*008c*/ 	.word	0x00000000


	//----- nvinfo : EIATTR_REGCOUNT
	.align		4
.L_34:
        /*0090*/ 	.byte	0x04, 0x2f
        /*0092*/ 	.short	(.L_36 - .L_35)
	.align		4
.L_35:
        /*0094*/ 	.word	index@(_ZN7cutlass13device_kernelIN5flash11enable_sm90INS1_16FlashAttnBwdSm90INS1_25CollectiveMainloopBwdSm90ILi2ELi1ELi1EN4cute5tupleIJNS5_1CILi1EEES8_S8_EEENS6_IJNS7_ILi64EEENS7_ILi80EEENS7_ILi256EEEEEENS_6half_tEfNS_4arch4Sm90ELb1ELb0ELb0ELb0ELb0ELb0ELb1ELb1ELi2ELi1ELi1ELi1ELb0EEENS1_24CollectiveEpilogueBwdGQAISD_fSG_Li256ELb0ELb0EEENS1_25SingleTileBwdLPTSchedulerILb0ELi80ELb0EEEEEEEEEvNT_6ParamsE)
        /*0098*/ 	.word	0x00000004


	//----- nvinfo : EIATTR_FRAME_SIZE
	.align		4
.L_36:
        /*009c*/ 	.byte	0x04, 0x11
        /*009e*/ 	.short	(.L_38 - .L_37)
	.align		4
.L_37:
        /*00a0*/ 	.word	index@(_ZN7cutlass13device_kernelIN5flash11enable_sm90INS1_16FlashAttnBwdSm90INS1_25CollectiveMainloopBwdSm90ILi2ELi1ELi1EN4cute5tupleIJNS5_1CILi1EEES8_S8_EEENS6_IJNS7_ILi64EEENS7_ILi80EEENS7_ILi256EEEEEENS_6half_tEfNS_4arch4Sm90ELb1ELb0ELb0ELb0ELb0ELb0ELb1ELb1ELi2ELi1ELi1ELi1ELb0EEENS1_24CollectiveEpilogueBwdGQAISD_fSG_Li256ELb0ELb0EEENS1_25SingleTileBwdLPTSchedulerILb0ELi80ELb0EEEEEEEEEvNT_6ParamsE)
        /*00a4*/ 	.word	0x00000000


	//----- nvinfo : EIATTR_REGCOUNT
	.align		4
.L_38:
        /*00a8*/ 	.byte	0x04, 0x2f
        /*00aa*/ 	.short	(.L_40 - .L_39)
	.align		4
.L_39:
        /*00ac*/ 	.word	index@(_ZN7cutlass13device_kernelIN5flash11enable_sm90INS1_16FlashAttnBwdSm90INS1_25CollectiveMainloopBwdSm90ILi2ELi1ELi1EN4cute5tupleIJNS5_1CILi1EEES8_S8_EEENS6_IJNS7_ILi64EEENS7_ILi80EEENS7_ILi256EEEEEENS_6half_tEfNS_4arch4Sm90ELb1ELb0ELb0ELb0ELb0ELb0ELb1ELb1ELi2ELi1ELi1ELi1ELb0EEENS1_21CollectiveEpilogueBwdISD_SE_SG_Li256ELb0ELb1ELi2EEENS1_25SingleTileBwdLPTSchedulerILb0ELi80ELb0EEEEEEEEEvNT_6ParamsE)
        /*00b0*/ 	.word	0x00000004


	//----- nvinfo : EIATTR_FRAME_SIZE
	.align		4
.L_40:
        /*00b4*/ 	.byte	0x04, 0x11
        /*00b6*/ 	.short	(.L_42 - .L_41)
	.align		4
.L_41:
        /*00b8*/ 	.word	index@(_ZN7cutlass13device_kernelIN5flash11enable_sm90INS1_16FlashAttnBwdSm90INS1_25CollectiveMainloopBwdSm90ILi2ELi1ELi1EN4cute5tupleIJNS5_1CILi1EEES8_S8_EEENS6_IJNS7_ILi64EEENS7_ILi80EEENS7_ILi256EEEEEENS_6half_tEfNS_4arch4Sm90ELb1ELb0ELb0ELb0ELb0ELb0ELb1ELb1ELi2ELi1ELi1ELi1ELb0EEENS1_21CollectiveEpilogueBwdISD_SE_SG_Li256ELb0ELb1ELi2EEENS1_25SingleTileBwdLPTSchedulerILb0ELi80ELb0EEEEEEEEEvNT_6ParamsE)
        /*00bc*/ 	.word	0x00000000


	//----- nvinfo : EIATTR_REGCOUNT
	.align		4
.L_42:
        /*00c0*/ 	.byte	0x04, 0x2f
        /*00c2*/ 	.short	(.L_44 - .L_43)
	.align		4
.L_43:
        /*00c4*/ 	.word	index@(_ZN7cutlass13device_kernelIN5flash11enable_sm90INS1_16FlashAttnBwdSm90INS1_25CollectiveMainloopBwdSm90ILi2ELi1ELi1EN4cute5tupleIJNS5_1CILi1EEES8_S8_EEENS6_IJNS7_ILi64EEENS7_ILi80EEENS7_ILi256EEEEEENS_6half_tEfNS_4arch4Sm90ELb0ELb1ELb0ELb1ELb0ELb0ELb1ELb1ELi2ELi1ELi1ELi1ELb0EEENS1_24CollectiveEpilogueBwdGQAISD_fSG_Li256ELb1ELb0EEENS1_19SingleTileSchedulerILb1ELb0ELb0ELi80EEEEEEEEEvNT_6ParamsE)
        /*00c8*/ 	.word	0x00000004


	//----- nvinfo : EIATTR_FRAME_SIZE
	.align		4
.L_44:
        /*00cc*/ 	.byte	0x04, 0x11
        /*00ce*/ 	.short	(.L_46 - .L_45)
	.align		4
.L_45:
        /*00d0*/ 	.word	index@(_ZN7cutlass13device_kernelIN5flash11enable_sm90INS1_16FlashAttnBwdSm90INS1_25CollectiveMainloopBwdSm90ILi2ELi1ELi1EN4cute5tupleIJNS5_1CILi1EEES8_S8_EEENS6_IJNS7_ILi64EEENS7_ILi80EEENS7_ILi256EEEEEENS_6half_tEfNS_4arch4Sm90ELb0ELb1ELb0ELb1ELb0ELb0ELb1ELb1ELi2ELi1ELi1ELi1ELb0EEENS1_24CollectiveEpilogueBwdGQAISD_fSG_Li256ELb1ELb0EEENS1_19SingleTileSchedulerILb1ELb0ELb0ELi80EEEEEEEEEvNT_6ParamsE)
        /*00d4*/ 	.word	0x00000000


	//----- nvinfo : EIATTR_REGCOUNT
	.align		4
.L_46:
        /*00d8*/ 	.byte	0x04, 0x2f
        /*00da*/ 	.short	(.L_48 - .L_47)
	.align		4
.L_47:
        /*00dc*/ 	.word	index@(_ZN7cutlass13device_kernelIN5flash11enable_sm90INS1_16FlashAttnBwdSm90INS1_25CollectiveMainloopBwdSm90ILi2ELi1ELi1EN4cute5tupleIJNS5_1CILi1EEES8_S8_EEENS6_IJNS7_ILi64EEENS7_ILi80EEENS7_ILi256EEEEEENS_6half_tEfNS_4arch4Sm90ELb0ELb1ELb0ELb1ELb0ELb0ELb1ELb1ELi2ELi1ELi1ELi1ELb0EEENS1_21CollectiveEpilogueBwdISD_SE_SG_Li256ELb1ELb1ELi2EEENS1_19SingleTileSchedulerILb1ELb0ELb0ELi80EEEEEEEEEvNT_6ParamsE)
        /*00e0*/ 	.word	0x00000004


	//----- nvinfo : EIATTR_FRAME_SIZE
	.align		4
.L_48:
        /*00e4*/ 	.byte	0x04, 0x11
        /*00e6*/ 	.short	(.L_50 - .L_49)
	.align		4
.L_49:
        /*00e8*/ 	.word	index@(_ZN7cutlass13device_kernelIN5flash11enable_sm90INS1_16FlashAttnBwdSm90INS1_25CollectiveMainloopBwdSm90ILi2ELi1ELi1EN4cute5tupleIJNS5_1CILi1EEES8_S8_EEENS6_IJNS7_ILi64EEENS7_ILi80EEENS7_ILi256EEEEEENS_6half_tEfNS_4arch4Sm90ELb0ELb1ELb0ELb1ELb0ELb0ELb1ELb1ELi2ELi1ELi1ELi1ELb0EEENS1_21CollectiveEpilogueBwdISD_SE_SG_Li256ELb1ELb1ELi2EEENS1_19SingleTileSchedulerILb1ELb0ELb0ELi80EEEEEEEEEvNT_6ParamsE)
        /*00ec*/ 	.word	0x00000000


	//----- nvinfo : EIATTR_REGCOUNT
	.align		4
.L_50:
        /*00f0*/ 	.byte	0x04, 0x2f
        /*00f2*/ 	.short	(.L_52 - .L_51)
	.align		4
.L_51:
        /*00f4*/ 	.word	index@(_ZN7cutlass13device_kernelIN5flash11enable_sm90INS1_16FlashAttnBwdSm90INS1_25CollectiveMainloopBwdSm90ILi2ELi1ELi1EN4cute5tupleIJNS5_1CILi1EEES8_S8_EEENS6_IJNS7_ILi64EEENS7_ILi80EEENS7_ILi256EEEEEENS_6half_tEfNS_4arch4Sm90ELb0ELb1ELb0ELb0ELb0ELb0ELb1ELb1ELi2ELi1ELi1ELi1ELb0EEENS1_24CollectiveEpilogueBwdGQAISD_fSG_Li256ELb0ELb0EEENS1_19SingleTileSchedulerILb0ELb0ELb0ELi80EEEEEEEEEvNT_6ParamsE)
        /*00f8*/ 	.word	0x00000004


	//----- nvinfo : EIATTR_FRAME_SIZE
	.align		4
.L_52:
        /*00fc*/ 	.byte	0x04, 0x11
        /*00fe*/ 	.short	(.L_54 - .L_53)
	.align		4
.L_53:
        /*0100*/ 	.word	index@(_ZN7cutlass13device_kernelIN5flash11enable_sm90INS1_16FlashAttnBwdSm90INS1_25CollectiveMainloopBwdSm90ILi2ELi1ELi1EN4cute5tupleIJNS5_1CILi1EEES8_S8_EEENS6_IJNS7_ILi64EEENS7_ILi80EEENS7_ILi256EEEEEENS_6half_tEfNS_4arch4Sm90ELb0ELb1ELb0ELb0ELb0ELb0ELb1ELb1ELi2ELi1ELi1ELi1ELb0EEENS1_24CollectiveEpilogueBwdGQAISD_fSG_Li256ELb0ELb0EEENS1_19SingleTileSchedulerILb0ELb0ELb0ELi80EEEEEEEEEvNT_6ParamsE)
        /*0104*/ 	.word	0x00000000


	//----- nvinfo : EIATTR_REGCOUNT
	.align		4
.L_54:
        /*0108*/ 	.byte	0x04, 0x2f
        /*010a*/ 	.short	(.L_56 - .L_55)
	.align		4
.L_55:
        /*010c*/ 	.word	index@(_ZN7cutlass13device_kernelIN5flash11enable_sm90INS1_16FlashAttnBwdSm90INS1_25CollectiveMainloopBwdSm90ILi2ELi1ELi1EN4cute5tupleIJNS5_1CILi1EEES8_S8_EEENS6_IJNS7_ILi64EEENS7_ILi80EEENS7_ILi256EEEEEENS_6half_tEfNS_4arch4Sm90ELb0ELb1ELb0ELb0ELb0ELb0ELb1ELb1ELi2ELi1ELi1ELi1ELb0EEENS1_21CollectiveEpilogueBwdISD_SE_SG_Li256ELb0ELb1ELi2EEENS1_19SingleTileSchedulerILb0ELb0ELb0ELi80EEEEEEEEEvNT_6ParamsE)
        /*0110*/ 	.word	0x00000004


	//----- nvinfo : EIATTR_FRAME_SIZE
	.align		4
.L_56:
        /*0114*/ 	.byte	0x04, 0x11
        /*0116*/ 	.short	(.L_58 - .L_57)
	.align		4
.L_57:
        /*0118*/ 	.word	index@(_ZN7cutlass13device_kernelIN5flash11enable_sm90INS1_16FlashAttnBwdSm90INS1_25CollectiveMainloopBwdSm90ILi2ELi1ELi1EN4cute5tupleIJNS5_1CILi1EEES8_S8_EEENS6_IJNS7_ILi64EEENS7_ILi80EEENS7_ILi256EEEEEENS_6half_tEfNS_4arch4Sm90ELb0ELb1ELb0ELb0ELb0ELb0ELb1ELb1ELi2ELi1ELi1ELi1ELb0EEENS1_21CollectiveEpilogueBwdISD_SE_SG_Li256ELb0ELb1ELi2EEENS1_19SingleTileSchedulerILb0ELb0ELb0ELi80EEEEEEEEEvNT_6ParamsE)
        /*011c*/ 	.word	0x00000000


	//----- nvinfo : EIATTR_REGCOUNT
	.align		4
.L_58:
        /*0120*/ 	.byte	0x04, 0x2f
        /*0122*/ 	.short	(.L_60 - .L_59)
	.align		4
.L_59:
        /*0124*/ 	.word	index@(_ZN7cutlass13device_kernelIN5flash11enable_sm90INS1_16FlashAttnBwdSm90INS1_25CollectiveMainloopBwdSm90ILi2ELi1ELi1EN4cute5tupleIJNS5_1CILi1EEES8_S8_EEENS6_IJNS7_ILi64EEENS7_ILi80EEENS7_ILi256EEEEEENS_6half_tEfNS_4arch4Sm90ELb0ELb0ELb0ELb1ELb0ELb0ELb1ELb1ELi2ELi1ELi1ELi1ELb0EEENS1_24CollectiveEpilogueBwdGQAISD_fSG_Li256ELb1ELb0EEENS1_19SingleTileSchedulerILb1ELb0ELb0ELi80EEEEEEEEEvNT_6ParamsE)
        /*0128*/ 	.word	0x00000004


	//----- nvinfo : EIATTR_FRAME_SIZE
	.align		4
.L_60:
        /*012c*/ 	.byte	0x04, 0x11
        /*012e*/ 	.short	(.L_62 - .L_61)
	.align		4
.L_61:
        /*0130*/ 	.word	index@(_ZN7cutlass13device_kernelIN5flash11enable_sm90INS1_16FlashAttnBwdSm90INS1_25CollectiveMainloopBwdSm90ILi2ELi1ELi1EN4cute5tupleIJNS5_1CILi1EEES8_S8_EEENS6_IJNS7_ILi64EEENS7_ILi80EEENS7_ILi256EEEEEENS_6half_tEfNS_4arch4Sm90ELb0ELb0ELb0ELb1ELb0ELb0ELb1ELb1ELi2ELi1ELi1ELi1ELb0EEENS1_24CollectiveEpilogueBwdGQAISD_fSG_Li256ELb1ELb0EEENS1_19SingleTileSchedulerILb1ELb0ELb0ELi80EEEEEEEEEvNT_6ParamsE)
        /*0134*/ 	.word	0x00000000


	//----- nvinfo : EIATTR_REGCOUNT
	.align		4
.L_62:
        /*0138*/ 	.byte	0x04, 0x2f
        /*013a*/ 	.short	(.L_64 - .L_63)
	.align		4
.L_63:
        /*013c*/ 	.word	index@(_ZN7cutlass13device_kernelIN5flash11enable_sm90INS1_16FlashAttnBwdSm90INS1_25CollectiveMainloopBwdSm90ILi2ELi1ELi1EN4cute5tupleIJNS5_1CILi1EEES8_S8_EEENS6_IJNS7_ILi64EEENS7_ILi80EEENS7_ILi256EEEEEENS_6half_tEfNS_4arch4Sm90ELb0ELb0ELb0ELb1ELb0ELb0ELb1ELb1ELi2ELi1ELi1ELi1ELb0EEENS1_21CollectiveEpilogueBwdISD_SE_SG_Li256ELb1ELb1ELi2EEENS1_19SingleTileSchedulerILb1ELb0ELb0ELi80EEEEEEEEEvNT_6ParamsE)
        /*0140*/ 	.word	0x00000004


	//----- nvinfo : EIATTR_FRAME_SIZE
	.align		4
.L_64:
        /*0144*/ 	.byte	0x04, 0x11
        /*0146*/ 	.short	(.L_66 - .L_65)
	.align		4
.L_65:
        /*0148*/ 	.word	index@(_ZN7cutlass13device_kernelIN5flash11enable_sm90INS1_16FlashAttnBwdSm90INS1_25CollectiveMainloopBwdSm90ILi2ELi1ELi1EN4cute5tupleIJNS5_1CILi1EEES8_S8_EEENS6_IJNS7_ILi64EEENS7_ILi80EEENS7_ILi256EEEEEENS_6half_tEfNS_4arch4Sm90ELb0ELb0ELb0ELb1ELb0ELb0ELb1ELb1ELi2ELi1ELi1ELi1ELb0EEENS1_21CollectiveEpilogueBwdISD_SE_SG_Li256ELb1ELb1ELi2EEENS1_19SingleTileSchedulerILb1ELb0ELb0ELi80EEEEEEEEEvNT_6ParamsE)
        /*014c*/ 	.word	0x00000000


	//----- nvinfo : EIATTR_REGCOUNT
	.align		4
.L_66:
        /*0150*/ 	.byte	0x04, 0x2f
        /*0152*/ 	.short	(.L_68 - .L_67)
	.align		4
.L_67:
        /*0154*/ 	.word	index@(_ZN7cutlass13device_kernelIN5flash11enable_sm90INS1_16FlashAttnBwdSm90INS1_25CollectiveMainloopBwdSm90ILi2ELi1ELi1EN4cute5tupleIJNS5_1CILi1EEES8_S8_EEENS6_IJNS7_ILi64EEENS7_ILi80EEENS7_ILi256EEEEEENS_6half_tEfNS_4arch4Sm90ELb0ELb0ELb0ELb0ELb0ELb0ELb1ELb1ELi2ELi1ELi1ELi1ELb0EEENS1_24CollectiveEpilogueBwdGQAISD_fSG_Li256ELb0ELb0EEENS1_19SingleTileSchedulerILb0ELb0ELb0ELi80EEEEEEEEEvNT_6ParamsE)
        /*0158*/ 	.word	0x00000004


	//----- nvinfo : EIATTR_FRAME_SIZE
	.align		4
.L_68:
        /*015c*/ 	.byte	0x04, 0x11
        /*015e*/ 	.short	(.L_70 - .L_69)
	.align		4
.L_69:
        /*0160*/ 	.word	index@(_ZN7cutlass13device_kernelIN5flash11enable_sm90INS1_16FlashAttnBwdSm90INS1_25CollectiveMainloopBwdSm90ILi2ELi1ELi1EN4cute5tupleIJNS5_1CILi1EEES8_S8_EEENS6_IJNS7_ILi64EEENS7_ILi80EEENS7_ILi256EEEEEENS_6half_tEfNS_4arch4Sm90ELb0ELb0ELb0ELb0ELb0ELb0ELb1ELb1ELi2ELi1ELi1ELi1ELb0EEENS1_24CollectiveEpilogueBwdGQAISD_fSG_Li256ELb0ELb0EEENS1_19SingleTileSchedulerILb0ELb0ELb0ELi80EEEEEEEEEvNT_6ParamsE)
        /*0164*/ 	.word	0x00000000


	//----- nvinfo : EIATTR_REGCOUNT
	.align		4
.L_70:
        /*0168*/ 	.byte	0x04, 0x2f
        /*016a*/ 	.short	(.L_72 - .L_71)
	.align		4
.L_71:
        /*016c*/ 	.word	index@(_ZN7cutlass13device_kernelIN5flash11enable_sm90INS1_16FlashAttnBwdSm90INS1_25CollectiveMainloopBwdSm90ILi2ELi1ELi1EN4cute5tupleIJNS5_1CILi1EEES8_S8_EEENS6_IJNS7_ILi64EEENS7_ILi80EEENS7_ILi256EEEEEENS_6half_tEfNS_4arch4Sm90ELb0ELb0ELb0ELb0ELb0ELb0ELb1ELb1ELi2ELi1ELi1ELi1ELb0EEENS1_21CollectiveEpilogueBwdISD_SE_SG_Li256ELb0ELb1ELi2EEENS1_19SingleTileSchedulerILb0ELb0ELb0ELi80EEEEEEEEEvNT_6ParamsE)
        /*0170*/ 	.word	0x00000004


	//----- nvinfo : EIATTR_FRAME_SIZE
	.align		4
.L_72:
        /*0174*/ 	.byte	0x04, 0x11
        /*0176*/ 	.short	(.L_74 - .L_73)
	.align		4
.L_73:
        /*0178*/ 	.word	index@(_ZN7cutlass13device_kernelIN5flash11enable_sm90INS1_16FlashAttnBwdSm90INS1_25CollectiveMainloopBwdSm90ILi2ELi1ELi1EN4cute5tupleIJNS5_1CILi1EEES8_S8_EEENS6_IJNS7_ILi64EEENS7_ILi80EEENS7_ILi256EEEEEENS_6half_tEfNS_4arch4Sm90ELb0ELb0ELb0ELb0ELb0ELb0ELb1ELb1ELi2ELi1ELi1ELi1ELb0EEENS1_21CollectiveEpilogueBwdISD_SE_SG_Li256ELb0ELb1ELi2EEENS1_19SingleTileSchedulerILb0ELb0ELb0ELi80EEEEEEEEEvNT_6ParamsE)
        /*017c*/ 	.word	0x00000000


	//----- nvinfo : EIATTR_MIN_STACK_SIZE
	.align		4
.L_74:
        /*0180*/ 	.byte	0x04, 0x12
        /*0182*/ 	.short	(.L_76 - .L_75)
	.align		4
.L_75:
        /*0184*/ 	.word	index@(_ZN7cutlass13device_kernelIN5flash11enable_sm90INS1_16FlashAttnBwdSm90INS1_25CollectiveMainloopBwdSm90ILi2ELi1ELi1EN4cute5tupleIJNS5_1CILi1EEES8_S8_EEENS6_IJNS7_ILi64EEENS7_ILi80EEENS7_ILi256EEEEEENS_6half_tEfNS_4arch4Sm90ELb0ELb0ELb0ELb0ELb0ELb0ELb1ELb1ELi2ELi1ELi1ELi1ELb0EEENS1_21CollectiveEpilogueBwdISD_SE_SG_Li256ELb0ELb1ELi2EEENS1_19SingleTileSchedulerILb0ELb0ELb0ELi80EEEEEEEEEvNT_6ParamsE)
        /*0188*/ 	.word	0x00000000


	//----- nvinfo : EIATTR_MIN_STACK_SIZE
	.align		4
.L_76:
        /*018c*/ 	.byte	0x04, 0x12
        /*018e*/ 	.short	(.L_78 - .L_77)
	.align		4
.L_77:
        /*0190*/ 	.word	index@(_ZN7cutlass13device_kernelIN5flash11enable_sm90INS1_16FlashAttnBwdSm90INS1_25CollectiveMainloopBwdSm90ILi2ELi1ELi1EN4cute5tupleIJNS5_1CILi1EEES8_S8_EEENS6_IJNS7_ILi64EEENS7_ILi80EEENS7_ILi256EEEEEENS_6half_tEfNS_4arch4Sm90ELb0ELb0ELb0ELb0ELb0ELb0ELb1ELb1ELi2ELi1ELi1ELi1ELb0EEENS1_24CollectiveEpilogueBwdGQAISD_fSG_Li256ELb0ELb0EEENS1_19SingleTileSchedulerILb0ELb0ELb0ELi80EEEEEEEEEvNT_6ParamsE)
        /*0194*/ 	.word	0x00000000


	//----- nvinfo : EIATTR_MIN_STACK_SIZE
	.align		4
.L_78:
        /*0198*/ 	.byte	0x04, 0x12
        /*019a*/ 	.short	(.L_80 - .L_79)
	.align		4
.L_79:
        /*019c*/ 	.word	index@(_ZN7cutlass13device_kernelIN5flash11enable_sm90INS1_16FlashAttnBwdSm90INS1_25CollectiveMainloopBwdSm90ILi2ELi1ELi1EN4cute5tupleIJNS5_1CILi1EEES8_S8_EEENS6_IJNS7_ILi64EEENS7_ILi80EEENS7_ILi256EEEEEENS_6half_tEfNS_4arch4Sm90ELb0ELb0ELb0ELb1ELb0ELb0ELb1ELb1ELi2ELi1ELi1ELi1ELb0EEENS1_21CollectiveEpilogueBwdISD_SE_SG_Li256ELb1ELb1ELi2EEENS1_19SingleTileSchedulerILb1ELb0ELb0ELi80EEEEEEEEEvNT_6ParamsE)
        /*01a0*/ 	.word	0x00000000


	//----- nvinfo : EIATTR_MIN_STACK_SIZE
	.align		4
.L_80:
        /*01a4*/ 	.byte	0x04, 0x12
        /*01a6*/ 	.short	(.L_82 - .L_81)
	.align		4
.L_81:
        /*01a8*/ 	.word	index@(_ZN7cutlass13device_kernelIN5flash11enable_sm90INS1_16FlashAttnBwdSm90INS1_25CollectiveMainloopBwdSm90ILi2ELi1ELi1EN4cute5tupleIJNS5_1CILi1EEES8_S8_EEENS6_IJNS7_ILi64EEENS7_ILi80EEENS7_ILi256EEEEEENS_6half_tEfNS_4arch4Sm90ELb0ELb0ELb0ELb1ELb0ELb0ELb1ELb1ELi2ELi1ELi1ELi1ELb0EEENS1_24CollectiveEpilogueBwdGQAISD_fSG_Li256ELb1ELb0EEENS1_19SingleTileSchedulerILb1ELb0ELb0ELi80EEEEEEEEEvNT_6ParamsE)
        /*01ac*/ 	.word	0x00000000


	//----- nvinfo : EIATTR_MIN_STACK_SIZE
	.align		4
.L_82:
        /*01b0*/ 	.byte	0x04, 0x12
        /*01b2*/ 	.short	(.L_84 - .L_83)
	.align		4
.L_83:
        /*01b4*/ 	.word	index@(_ZN7cutlass13device_kernelIN5flash11enable_sm90INS1_16FlashAttnBwdSm90INS1_25CollectiveMainloopBwdSm90ILi2ELi1ELi1EN4cute5tupleIJNS5_1CILi1EEES8_S8_EEENS6_IJNS7_ILi64EEENS7_ILi80EEENS7_ILi256EEEEEENS_6half_tEfNS_4arch4Sm90ELb0ELb1ELb0ELb0ELb0ELb0ELb1ELb1ELi2ELi1ELi1ELi1ELb0EEENS1_21CollectiveEpilogueBwdISD_SE_SG_Li256ELb0ELb1ELi2EEENS1_19SingleTileSchedulerILb0ELb0ELb0ELi80EEEEEEEEEvNT_6ParamsE)
        /*01b8*/ 	.word	0x00000000


	//----- nvinfo : EIATTR_MIN_STACK_SIZE
	.align		4
.L_84:
        /*01bc*/ 	.byte	0x04, 0x12
        /*01be*/ 	.short	(.L_86 - .L_85)
	.align		4
.L_85:
        /*01c0*/ 	.word	index@(_ZN7cutlass13device_kernelIN5flash11enable_sm90INS1_16FlashAttnBwdSm90INS1_25CollectiveMainloopBwdSm90ILi2ELi1ELi1EN4cute5tupleIJNS5_1CILi1EEES8_S8_EEENS6_IJNS7_ILi64EEENS7_ILi80EEENS7_ILi256EEEEEENS_6half_tEfNS_4arch4Sm90ELb0ELb1ELb0ELb0ELb0ELb0ELb1ELb1ELi2ELi1ELi1ELi1ELb0EEENS1_24CollectiveEpilogueBwdGQAISD_fSG_Li256ELb0ELb0EEENS1_19SingleTileSchedulerILb0ELb0ELb0ELi80EEEEEEEEEvNT_6ParamsE)
        /*01c4*/ 	.word	0x00000000


	//----- nvinfo : EIATTR_MIN_STACK_SIZE
	.align		4
.L_86:
        /*01c8*/ 	.byte	0x04, 0x12
        /*01ca*/ 	.short	(.L_88 - .L_87)
	.align		4
.L_87:
        /*01cc*/ 	.word	index@(_ZN7cutlass13device_kernelIN5flash11enable_sm90INS1_16FlashAttnBwdSm90INS1_25CollectiveMainloopBwdSm90ILi2ELi1ELi1EN4cute5tupleIJNS5_1CILi1EEES8_S8_EEENS6_IJNS7_ILi64EEENS7_ILi80EEENS7_ILi256EEEEEENS_6half_tEfNS_4arch4Sm90ELb0ELb1ELb0ELb1ELb0ELb0ELb1ELb1ELi2ELi1ELi1ELi1ELb0EEENS1_21CollectiveEpilogueBwdISD_SE_SG_Li256ELb1ELb1ELi2EEENS1_19SingleTileSchedulerILb1ELb0ELb0ELi80EEEEEEEEEvNT_6ParamsE)
        /*01d0*/ 	.word	0x00000000


	//----- nvinfo : EIATTR_MIN_STACK_SIZE
	.align		4
.L_88:
        /*01d4*/ 	.byte	0x04, 0x12
        /*01d6*/ 	.short	(.L_90 - .L_89)
	.align		4
.L_89:
        /*01d8*/ 	.word	index@(_ZN7cutlass13device_kernelIN5flash11enable_sm90INS1_16FlashAttnBwdSm90INS1_25CollectiveMainloopBwdSm90ILi2ELi1ELi1EN4cute5tupleIJNS5_1CILi1EEES8_S8_EEENS6_IJNS7_ILi64EEENS7_ILi80EEENS7_ILi256EEEEEENS_6half_tEfNS_4arch4Sm90ELb0ELb1ELb0ELb1ELb0ELb0ELb1ELb1ELi2ELi1ELi1ELi1ELb0EEENS1_24CollectiveEpilogueBwdGQAISD_fSG_Li256ELb1ELb0EEENS1_19SingleTileSchedulerILb1ELb0ELb0ELi80EEEEEEEEEvNT_6ParamsE)
        /*01dc*/ 	.word	0x00000000


	//----- nvinfo : EIATTR_MIN_STACK_SIZE
	.align		4
.L_90:
        /*01e0*/ 	.byte	0x04, 0x12
        /*01e2*/ 	.short	(.L_92 - .L_91)
	.align		4
.L_91:
        /*01e4*/ 	.word	index@(_ZN7cutlass13device_kernelIN5flash11enable_sm90INS1_16FlashAttnBwdSm90INS1_25CollectiveMainloopBwdSm90ILi2ELi1ELi1EN4cute5tupleIJNS5_1CILi1EEES8_S8_EEENS6_IJNS7_ILi64EEENS7_ILi80EEENS7_ILi256EEEEEENS_6half_tEfNS_4arch4Sm90ELb1ELb0ELb0ELb0ELb0ELb0ELb1ELb1ELi2ELi1ELi1ELi1ELb0EEENS1_21CollectiveEpilogueBwdISD_SE_SG_Li256ELb0ELb1ELi2EEENS1_25SingleTileBwdLPTSchedulerILb0ELi80ELb0EEEEEEEEEvNT_6ParamsE)
        /*01e8*/ 	.word	0x00000000


	//----- nvinfo : EIATTR_MIN_STACK_SIZE
	.align		4
.L_92:
        /*01ec*/ 	.byte	0x04, 0x12
        /*01ee*/ 	.short	(.L_94 - .L_93)
	.align		4
.L_93:
        /*01f0*/ 	.word	index@(_ZN7cutlass13device_kernelIN5flash11enable_sm90INS1_16FlashAttnBwdSm90INS1_25CollectiveMainloopBwdSm90ILi2ELi1ELi1EN4cute5tupleIJNS5_1CILi1EEES8_S8_EEENS6_IJNS7_ILi64EEENS7_ILi80EEENS7_ILi256EEEEEENS_6half_tEfNS_4arch4Sm90ELb1ELb0ELb0ELb0ELb0ELb0ELb1ELb1ELi2ELi1ELi1ELi1ELb0EEENS1_24CollectiveEpilogueBwdGQAISD_fSG_Li256ELb0ELb0EEENS1_25SingleTileBwdLPTSchedulerILb0ELi80ELb0EEEEEEEEEvNT_6ParamsE)
        /*01f4*/ 	.word	0x00000000


	//----- nvinfo : EIATTR_MIN_STACK_SIZE
	.align		4
.L_94:
        /*01f8*/ 	.byte	0x04, 0x12
        /*01fa*/ 	.short	(.L_96 - .L_95)
	.align		4
.L_95:
        /*01fc*/ 	.word	index@(_ZN7cutlass13device_kernelIN5flash22FlashAttnBwdPreprocessIN4cute5tupleIJNS3_1CILi64EEENS5_ILi256EEEEEENS_6half_tEfNS_4arch4Sm90ELb1ELb0EEEEEvNT_6ParamsE)
        /*0200*/ 	.word	0x00000000


	//----- nvinfo : EIATTR_MIN_STACK_SIZE
	.align		4
.L_96:
        /*0204*/ 	.byte	0x04, 0x12
        /*0206*/ 	.short	(.L_98 - .L_97)
	.align		4
.L_97:
        /*0208*/ 	.word	index@(_ZN7cutlass13device_kernelIN5flash11enable_sm90INS1_16FlashAttnBwdSm90INS1_25CollectiveMainloopBwdSm90ILi2ELi1ELi1EN4cute5tupleIJNS5_1CILi1EEES8_S8_EEENS6_IJNS7_ILi64EEENS7_ILi80EEENS7_ILi256EEEEEENS_6half_tEfNS_4arch4Sm90ELb1ELb0ELb0ELb1ELb0ELb0ELb1ELb1ELi2ELi1ELi1ELi1ELb0EEENS1_21CollectiveEpilogueBwdISD_SE_SG_Li256ELb1ELb1ELi2EEENS1_25SingleTileBwdLPTSchedulerILb1ELi80ELb0EEEEEEEEEvNT_6ParamsE)
        /*020c*/ 	.word	0x00000000


	//----- nvinfo : EIATTR_MIN_STACK_SIZE
	.align		4
.L_98:
        /*0210*/ 	.byte	0x04, 0x12
        /*0212*/ 	.short	(.L_100 - .L_99)
	.align		4
.L_99:
        /*0214*/ 	.word	index@(_ZN7cutlass13device_kernelIN5flash32FlashAttnBwdPostprocessConvertdQIN4cute5tupleIJNS3_1CILi80EEENS5_ILi256EEEEEENS_6half_tEfNS_4arch4Sm90ELi256ENS3_8TiledMMAINS3_8MMA_AtomIJNS3_4SM904GMMA25MMA_64x16x16_F32F16F16_SSILNSF_5MajorE1ELSH_1ELNSF_7ScaleInE1ELSI_1EEEEEENS3_6LayoutINS4_IJNS5_ILi2EEENS5_ILi1EEESN_EEENS4_IJSN_NS5_ILi0EEESP_EEEEENS4_IJNS3_10UnderscoreESS_SS_EEEEELb1EEEEEvNT_6ParamsE)
        /*0218*/ 	.word	0x00000000


	//----- nvinfo : EIATTR_MIN_STACK_SIZE
	.align		4
.L_100:
        /*021c*/ 	.byte	0x04, 0x12
        /*021e*/ 	.short	(.L_102 - .L_101)
	.align		4
.L_101:
        /*0220*/ 	.word	index@(_ZN7cutlass13device_kernelIN5flash32FlashAttnBwdPostprocessConvertdQIN4cute5tupleIJNS3_1CILi64EEENS5_ILi256EEEEEENS_6half_tEfNS_4arch4Sm90ELi256ENS3_8TiledMMAINS3_8MMA_AtomIJNS3_4SM904GMMA25MMA_64x64x16_F32F16F16_SSILNSF_5MajorE1ELSH_0ELNSF_7ScaleInE1ELSI_1EEEEEENS3_6LayoutINS4_IJNS5_ILi2EEENS5_ILi1EEESN_EEENS4_IJSN_NS5_ILi0EEESP_EEEEENS4_IJNS3_10UnderscoreESS_SS_EEEEELb1EEEEEvNT_6ParamsE)
        /*0224*/ 	.word	0x00000000


	//----- nvinfo : EIATTR_MIN_STACK_SIZE
	.align		4
.L_102:
        /*0228*/ 	.byte	0x04, 0x12
        /*022a*/ 	.short	(.L_104 - .L_103)
	.align		4
.L_103:
        /*022c*/ 	.word	index@(_ZN7cutlass13device_kernelIN5flash11enable_sm90INS1_16FlashAttnBwdSm90INS1_25CollectiveMainloopBwdSm90ILi2ELi1ELi1EN4cute5tupleIJNS5_1CILi1EEES8_S8_EEENS6_IJNS7_ILi64EEENS7_ILi80EEENS7_ILi256EEEEEENS_6half_tEfNS_4arch4Sm90ELb1ELb0ELb0ELb1ELb0ELb0ELb1ELb1ELi2ELi1ELi1ELi1ELb0EEENS1_24CollectiveEpilogueBwdGQAISD_fSG_Li256ELb1ELb0EEENS1_25SingleTileBwdLPTSchedulerILb1ELi80ELb0EEEEEEEEEvNT_6ParamsE)
        /*0230*/ 	.word	0x00000000


	//----- nvinfo : EIATTR_MIN_STACK_SIZE
	.align		4
.L_104:
        /*0234*/ 	.byte	0x04, 0x12
        /*0236*/ 	.short	(.L_106 - .L_105)
	.align		4
.L_105:
        /*0238*/ 	.word	index@(_ZN7cutlass13device_kernelIN5flash22FlashAttnBwdPreprocessIN4cute5tupleIJNS3_1CILi64EEENS5_ILi256EEEEEENS_6half_tEfNS_4arch4Sm90ELb1ELb1EEEEEvNT_6ParamsE)
        /*023c*/ 	.word	0x00000000
.L_106:


//--------------------- .nv.compat                --------------------------
	.section	.nv.compat,"",@"SHT_CUDA_COMPAT_INFO"
	.align	4
        /*0000*/ 	.byte	0x02, 0x09, 0x01, 0x00, 0x02, 0x02, 0x02, 0x00, 0x02, 0x05, 0x05, 0x00, 0x03, 0x07, 0x01, 0x01
        /*0010*/ 	.byte	0x02, 0x03, 0x00, 0x00, 0x02, 0x06, 0x01, 0x00, 0x04, 0x0b, 0x08, 0x00, 0x01, 0x00, 0x00, 0x00
        /*0020*/ 	.byte	0x00, 0x00, 0x00, 0x00


//--------------------- .nv.info._ZN7cutlass13device_kernelIN5flash11enable_sm90INS1_16FlashAttnBwdSm90INS1_25CollectiveMainloopBwdSm90ILi2ELi1ELi1EN4cute5tupleIJNS5_1CILi1EEES8_S8_EEENS6_IJNS7_ILi64EEENS7_ILi80EEENS7_ILi256EEEEEENS_6half_tEfNS_4arch4Sm90ELb0ELb0ELb0ELb0ELb0ELb0ELb1ELb1ELi2ELi1ELi1ELi1ELb0EEENS1_21CollectiveEpilogueBwdISD_SE_SG_Li256ELb0ELb1ELi2EEENS1_19SingleTileSchedulerILb0ELb0ELb0ELi80EEEEEEEEEvNT_6ParamsE --------------------------
	.section	.nv.info._ZN7cutlass13device_kernelIN5flash11enable_sm90INS1_16FlashAttnBwdSm90INS1_25CollectiveMainloopBwdSm90ILi2ELi1ELi1EN4cute5tupleIJNS5_1CILi1EEES8_S8_EEENS6_IJNS7_ILi64EEENS7_ILi80EEENS7_ILi256EEEEEENS_6half_tEfNS_4arch4Sm90ELb0ELb0ELb0ELb0ELb0ELb0ELb1ELb1ELi2ELi1ELi1ELi1ELb0EEENS1_21CollectiveEpilogueBwdISD_SE_SG_Li256ELb0ELb1ELi2EEENS1_19SingleTileSchedulerILb0ELb0ELb0ELi80EEEEEEEEEvNT_6ParamsE,"",@"SHT_CUDA_INFO"
	.sectionflags	@""
	.align	4


	//----- nvinfo : EIATTR_CUDA_API_VERSION
	.align		4
        /*0000*/ 	.byte	0x04, 0x37
        /*0002*/ 	.short	(.L_108 - .L_107)
.L_107:
        /*0004*/ 	.word	0x00000082


	//----- nvinfo : EIATTR_KPARAM_INFO
	.align		4
.L_108:
        /*0008*/ 	.byte	0x04, 0x17
        /*000a*/ 	.short	(.L_110 - .L_109)
.L_109:
        /*000c*/ 	.word	0x00000000
        /*0010*/ 	.short	0x0000
        /*0012*/ 	.short	0x0000
        /*0014*/ 	.byte	0x00, 0xf0, 0x01, 0x24


	//----- nvinfo : EIATTR_SPARSE_MMA_MASK
	.align		4
.L_110:
        /*0018*/ 	.byte	0x03, 0x50
        /*001a*/ 	.short	0x0000


	//----- nvinfo : EIATTR_MAXREG_COUNT
	.align		4
        /*001c*/ 	.byte	0x03, 0x1b
        /*001e*/ 	.short	0x00a8


	//----- nvinfo : EIATTR_MERCURY_ISA_VERSION
	.align		4
        /*0020*/ 	.byte	0x03, 0x5f
        /*0022*/ 	.short	0x0101


	//----- nvinfo : EIATTR_VRC_CTA_INIT_COUNT
	.align		4
        /*0024*/ 	.byte	0x02, 0x4a
	.zero		1
	.zero		1


	//----- nvinfo : EIATTR_EXIT_INSTR_OFFSETS
	.align		4
        /*0028*/ 	.byte	0x04, 0x1c
        /*002a*/ 	.short	(.L_112 - .L_111)


	//   ....[0]....
.L_111:
        /*002c*/ 	.word	0x00000010


	//----- nvinfo : EIATTR_MAX_THREADS
	.align		4
.L_112:
        /*0030*/ 	.byte	0x04, 0x05
        /*0032*/ 	.short	(.L_114 - .L_113)
.L_113:
        /*0034*/ 	.word	0x00000180
        /*0038*/ 	.word	0x00000001
        /*003c*/ 	.word	0x00000001


	//----- nvinfo : EIATTR_CBANK_PARAM_SIZE
	.align		4
.L_114:
        /*0040*/ 	.byte	0x03, 0x19
        /*0042*/ 	.short	0x0900


	//----- nvinfo : EIATTR_PARAM_CBANK
	.align		4
        /*0044*/ 	.byte	0x04, 0x0a
        /*0046*/ 	.short	(.L_116 - .L_115)
	.align		4
.L_115:
        /*0048*/ 	.word	index@(.nv.constant0._ZN7cutlass13device_kernelIN5flash11enable_sm90INS1_16FlashAttnBwdSm90INS1_25CollectiveMainloopBwdSm90ILi2ELi1ELi1EN4cute5tupleIJNS5_1CILi1EEES8_S8_EEENS6_IJNS7_ILi64EEENS7_ILi80EEENS7_ILi256EEEEEENS_6half_tEfNS_4arch4Sm90ELb0ELb0ELb0ELb0ELb0ELb0ELb1ELb1ELi2ELi1ELi1ELi1ELb0EEENS1_21CollectiveEpilogueBwdISD_SE_SG_Li256ELb0ELb1ELi2EEENS1_19SingleTileSchedulerILb0ELb0ELb0ELi80EEEEEEEEEvNT_6ParamsE)
        /*004c*/ 	.short	0x0380
        /*004e*/ 	.short	0x0900


	//----- nvinfo : EIATTR_SW_WAR
	.align		4
.L_116:
        /*0050*/ 	.byte	0x04, 0x36
        /*0052*/ 	.short	(.L_118 - .L_117)
.L_117:
        /*0054*/ 	.word	0x00000008
.L_118:


//--------------------- .nv.info._ZN7cutlass13device_kernelIN5flash11enable_sm90INS1_16FlashAttnBwdSm90INS1_25CollectiveMainloopBwdSm90ILi2ELi1ELi1EN4cute5tupleIJNS5_1CILi1EEES8_S8_EEENS6_IJNS7_ILi64EEENS7_ILi80EEENS7_ILi256EEEEEENS_6half_tEfNS_4arch4Sm90ELb0ELb0ELb0ELb0ELb0ELb0ELb1ELb1ELi2ELi1ELi1ELi1ELb0EEENS1_24CollectiveEpilogueBwdGQAISD_fSG_Li256ELb0ELb0EEENS1_19SingleTileSchedulerILb0ELb0ELb0ELi80EEEEEEEEEvNT_6ParamsE --------------------------
	.section	.nv.info._ZN7cutlass13device_kernelIN5flash11enable_sm90INS1_16FlashAttnBwdSm90INS1_25CollectiveMainloopBwdSm90ILi2ELi1ELi1EN4cute5tupleIJNS5_1CILi1EEES8_S8_EEENS6_IJNS7_ILi64EEENS7_ILi80EEENS7_ILi256EEEEEENS_6half_tEfNS_4arch4Sm90ELb0ELb0ELb0ELb0ELb0ELb0ELb1ELb1ELi2ELi1ELi1ELi1ELb0EEENS1_24CollectiveEpilogueBwdGQAISD_fSG_Li256ELb0ELb0EEENS1_19SingleTileSchedulerILb0ELb0ELb0ELi80EEEEEEEEEvNT_6ParamsE,"",@"SHT_CUDA_INFO"
	.sectionflags	@""
	.align	4


	//----- nvinfo : EIATTR_CUDA_API_VERSION
	.align		4
        /*0000*/ 	.byte	0x04, 0x37
        /*0002*/ 	.short	(.L_120 - .L_119)
.L_119:
        /*0004*/ 	.word	0x00000082


	//----- nvinfo : EIATTR_KPARAM_INFO
	.align		4
.L_120:
        /*0008*/ 	.byte	0x04, 0x17
        /*000a*/ 	.short	(.L_122 - .L_121)
.L_121:
        /*000c*/ 	.word	0x00000000
        /*0010*/ 	.short	0x0000
        /*0012*/ 	.short	0x0000
        /*0014*/ 	.byte	0x00, 0xf0, 0x01, 0x1a


	//----- nvinfo : EIATTR_SPARSE_MMA_MASK
	.align		4
.L_122:
        /*0018*/ 	.byte	0x03, 0x50
        /*001a*/ 	.short	0x0000


	//----- nvinfo : EIATTR_MAXREG_COUNT
	.align		4
        /*001c*/ 	.byte	0x03, 0x1b
        /*001e*/ 	.short	0x00a8


	//----- nvinfo : EIATTR_MERCURY_ISA_VERSION
	.align		4
        /*0020*/ 	.byte	0x03, 0x5f
        /*0022*/ 	.short	0x0101


	//----- nvinfo : EIATTR_VRC_CTA_INIT_COUNT
	.align		4
        /*0024*/ 	.byte	0x02, 0x4a
	.zero		1
	.zero		1


	//----- nvinfo : EIATTR_EXIT_INSTR_OFFSETS
	.align		4
        /*0028*/ 	.byte	0x04, 0x1c
        /*002a*/ 	.short	(.L_124 - .L_123)


	//   ....[0]....
.L_123:
        /*002c*/ 	.word	0x00000010


	//----- nvinfo : EIATTR_MAX_THREADS
	.align		4
.L_124:
        /*0030*/ 	.byte	0x04, 0x05
        /*0032*/ 	.short	(.L_126 - .L_125)
.L_125:
        /*0034*/ 	.word	0x00000180
        /*0038*/ 	.word	0x00000001
        /*003c*/ 	.word	0x00000001


	//----- nvinfo : EIATTR_CBANK_PARAM_SIZE
	.align		4
.L_126:
        /*0040*/ 	.byte	0x03, 0x19
        /*0042*/ 	.short	0x0680


	//----- nvinfo : EIATTR_PARAM_CBANK
	.align		4
        /*0044*/ 	.byte	0x04, 0x0a
        /*0046*/ 	.short	(.L_128 - .L_127)
	.align		4
.L_127:
        /*0048*/ 	.word	index@(.nv.constant0._ZN7cutlass13device_kernelIN5flash11enable_sm90INS1_16FlashAttnBwdSm90INS1_25CollectiveMainloopBwdSm90ILi2ELi1ELi1EN4cute5tupleIJNS5_1CILi1EEES8_S8_EEENS6_IJNS7_ILi64EEENS7_ILi80EEENS7_ILi256EEEEEENS_6half_tEfNS_4arch4Sm90ELb0ELb0ELb0ELb0ELb0ELb0ELb1ELb1ELi2ELi1ELi1ELi1ELb0EEENS1_24CollectiveEpilogueBwdGQAISD_fSG_Li256ELb0ELb0EEENS1_19SingleTileSchedulerILb0ELb0ELb0ELi80EEEEEEEEEvNT_6ParamsE)
        /*004c*/ 	.short	0x0380
        /*004e*/ 	.short	0x0680


	//----- nvinfo : EIATTR_SW_WAR
	.align		4
.L_128:
        /*0050*/ 	.byte	0x04, 0x36
        /*0052*/ 	.short	(.L_130 - .L_129)
.L_129:
        /*0054*/ 	.word	0x00000008
.L_130:


//--------------------- .nv.info._ZN7cutlass13device_kernelIN5flash11enable_sm90INS1_16FlashAttnBwdSm90INS1_25CollectiveMainloopBwdSm90ILi2ELi1ELi1EN4cute5tupleIJNS5_1CILi1EEES8_S8_EEENS6_IJNS7_ILi64EEENS7_ILi80EEENS7_ILi256EEEEEENS_6half_tEfNS_4arch4Sm90ELb0ELb0ELb0ELb1ELb0ELb0ELb1ELb1ELi2ELi1ELi1ELi1ELb0EEENS1_21CollectiveEpilogueBwdISD_SE_SG_Li256ELb1ELb1ELi2EEENS1_19SingleTileSchedulerILb1ELb0ELb0ELi80EEEEEEEEEvNT_6ParamsE --------------------------
	.section	.nv.info._ZN7cutlass13device_kernelIN5flash11enable_sm90INS1_16FlashAttnBwdSm90INS1_25CollectiveMainloopBwdSm90ILi2ELi1ELi1EN4cute5tupleIJNS5_1CILi1EEES8_S8_EEENS6_IJNS7_ILi64EEENS7_ILi80EEENS7_ILi256EEEEEENS_6half_tEfNS_4arch4Sm90ELb0ELb0ELb0ELb1ELb0ELb0ELb1ELb1ELi2ELi1ELi1ELi1ELb0EEENS1_21CollectiveEpilogueBwdISD_SE_SG_Li256ELb1ELb1ELi2EEENS1_19SingleTileSchedulerILb1ELb0ELb0ELi80EEEEEEEEEvNT_6ParamsE,"",@"SHT_CUDA_INFO"
	.sectionflags	@""
	.align	4


	//----- nvinfo : EIATTR_CUDA_API_VERSION
	.align		4
        /*0000*/ 	.byte	0x04, 0x37
        /*0002*/ 	.short	(.L_132 - .L_131)
.L_131:
        /*0004*/ 	.word	0x00000082


	//----- nvinfo : EIATTR_KPARAM_INFO
	.align		4
.L_132:
        /*0008*/ 	.byte	0x04, 0x17
        /*000a*/ 	.short	(.L_134 - .L_133)
.L_133:
        /*000c*/ 	.word	0x00000000
        /*0010*/ 	.short	0x0000
        /*0012*/ 	.short	0x0000
        /*0014*/ 	.byte	0x00, 0xf0, 0x01, 0x1a


	//----- nvinfo : EIATTR_SPARSE_MMA_MASK
	.align		4
.L_134:
        /*0018*/ 	.byte	0x03, 0x50
        /*001a*/ 	.short	0x0000


	//----- nvinfo : EIATTR_MAXREG_COUNT
	.align		4
        /*001c*/ 	.byte	0x03, 0x1b
        /*001e*/ 	.short	0x00a8


	//----- nvinfo : EIATTR_MERCURY_ISA_VERSION
	.align		4
        /*0020*/ 	.byte	0x03, 0x5f
        /*0022*/ 	.short	0x0101


	//----- nvinfo : EIATTR_VRC_CTA_INIT_COUNT
	.align		4
        /*0024*/ 	.byte	0x02, 0x4a
	.zero		1
	.zero		1


	//----- nvinfo : EIATTR_EXIT_INSTR_OFFSETS
	.align		4
        /*0028*/ 	.byte	0x04, 0x1c
        /*002a*/ 	.short	(.L_136 - .L_135)


	//   ....[0]....
.L_135:
        /*002c*/ 	.word	0x00000010


	//----- nvinfo : EIATTR_MAX_THREADS
	.align		4
.L_136:
        /*0030*/ 	.byte	0x04, 0x05
        /*0032*/ 	.short	(.L_138 - .L_137)
.L_137:
        /*0034*/ 	.word	0x00000180
        /*0038*/ 	.word	0x00000001
        /*003c*/ 	.word	0x00000001


	//----- nvinfo : EIATTR_CBANK_PARAM_SIZE
	.align		4
.L_138:
        /*0040*/ 	.byte	0x03, 0x19
        /*0042*/ 	.short	0x0680


	//----- nvinfo : EIATTR_PARAM_CBANK
	.align		4
        /*0044*/ 	.byte	0x04, 0x0a
        /*0046*/ 	.short	(.L_140 - .L_139)
	.align		4
.L_139:
        /*0048*/ 	.word	index@(.nv.constant0._ZN7cutlass13device_kernelIN5flash11enable_sm90INS1_16FlashAttnBwdSm90INS1_25CollectiveMainloopBwdSm90ILi2ELi1ELi1EN4cute5tupleIJNS5_1CILi1EEES8_S8_EEENS6_IJNS7_ILi64EEENS7_ILi80EEENS7_ILi256EEEEEENS_6half_tEfNS_4arch4Sm90ELb0ELb0ELb0ELb1ELb0ELb0ELb1ELb1ELi2ELi1ELi1ELi1ELb0EEENS1_21CollectiveEpilogueBwdISD_SE_SG_Li256ELb1ELb1ELi2EEENS1_19SingleTileSchedulerILb1ELb0ELb0ELi80EEEEEEEEEvNT_6ParamsE)
        /*004c*/ 	.short	0x0380
        /*004e*/ 	.short	0x0680


	//----- nvinfo : EIATTR_SW_WAR
	.align		4
.L_140:
        /*0050*/ 	.byte	0x04, 0x36
        /*0052*/ 	.short	(.L_142 - .L_141)
.L_141:
        /*0054*/ 	.word	0x00000008
.L_142:


//--------------------- .nv.info._ZN7cutlass13device_kernelIN5flash11enable_sm90INS1_16FlashAttnBwdSm90INS1_25CollectiveMainloopBwdSm90ILi2ELi1ELi1EN4cute5tupleIJNS5_1CILi1EEES8_S8_EEENS6_IJNS7_ILi64EEENS7_ILi80EEENS7_ILi256EEEEEENS_6half_tEfNS_4arch4Sm90ELb0ELb0ELb0ELb1ELb0ELb0ELb1ELb1ELi2ELi1ELi1ELi1ELb0EEENS1_24CollectiveEpilogueBwdGQAISD_fSG_Li256ELb1ELb0EEENS1_19SingleTileSchedulerILb1ELb0ELb0ELi80EEEEEEEEEvNT_6ParamsE --------------------------
	.section	.nv.info._ZN7cutlass13device_kernelIN5flash11enable_sm90INS1_16FlashAttnBwdSm90INS1_25CollectiveMainloopBwdSm90ILi2ELi1ELi1EN4cute5tupleIJNS5_1CILi1EEES8_S8_EEENS6_IJNS7_ILi64EEENS7_ILi80EEENS7_ILi256EEEEEENS_6half_tEfNS_4arch4Sm90ELb0ELb0ELb0ELb1ELb0ELb0ELb1ELb1ELi2ELi1ELi1ELi1ELb0EEENS1_24CollectiveEpilogueBwdGQAISD_fSG_Li256ELb1ELb0EEENS1_19SingleTileSchedulerILb1ELb0ELb0ELi80EEEEEEEEEvNT_6ParamsE,"",@"SHT_CUDA_INFO"
	.sectionflags	@""
	.align	4


	//----- nvinfo : EIATTR_CUDA_API_VERSION
	.align		4
        /*0000*/ 	.byte	0x04, 0x37
        /*0002*/ 	.short	(.L_144 - .L_143)
.L_143:
        /*0004*/ 	.word	0x00000082


	//----- nvinfo : EIATTR_KPARAM_INFO
	.align		4
.L_144:
        /*0008*/ 	.byte	0x04, 0x17
        /*000a*/ 	.short	(.L_146 - .L_145)
.L_145:
        /*000c*/ 	.word	0x00000000
        /*0010*/ 	.short	0x0000
        /*0012*/ 	.short	0x0000
        /*0014*/ 	.byte	0x00, 0xf0, 0x01, 0x1a


	//----- nvinfo : EIATTR_SPARSE_MMA_MASK
	.align		4
.L_146:
        /*0018*/ 	.byte	0x03, 0x50
        /*001a*/ 	.short	0x0000


	//----- nvinfo : EIATTR_MAXREG_COUNT
	.align		4
        /*001c*/ 	.byte	0x03, 0x1b
        /*001e*/ 	.short	0x00a8


	//----- nvinfo : EIATTR_MERCURY_ISA_VERSION
	.align		4
        /*0020*/ 	.byte	0x03, 0x5f
        /*0022*/ 	.short	0x0101


	//----- nvinfo : EIATTR_VRC_CTA_INIT_COUNT
	.align		4
        /*0024*/ 	.byte	0x02, 0x4a
	.zero		1
	.zero		1


	//----- nvinfo : EIATTR_EXIT_INSTR_OFFSETS
	.align		4
        /*0028*/ 	.byte	0x04, 0x1c
        /*002a*/ 	.short	(.L_148 - .L_147)


	//   ....[0]....
.L_147:
        /*002c*/ 	.word	0x00000010


	//----- nvinfo : EIATTR_MAX_THREADS
	.align		4
.L_148:
        /*0030*/ 	.byte	0x04, 0x05
        /*0032*/ 	.short	(.L_150 - .L_149)
.L_149:
        /*0034*/ 	.word	0x00000180
        /*0038*/ 	.word	0x00000001
        /*003c*/ 	.word	0x00000001


	//----- nvinfo : EIATTR_CBANK_PARAM_SIZE
	.align		4
.L_150:
        /*0040*/ 	.byte	0x03, 0x19
        /*0042*/ 	.short	0x0680


	//----- nvinfo : EIATTR_PARAM_CBANK
	.align		4
        /*0044*/ 	.byte	0x04, 0x0a
        /*0046*/ 	.short	(.L_152 - .L_151)
	.align		4
.L_151:
        /*0048*/ 	.word	index@(.nv.constant0._ZN7cutlass13device_kernelIN5flash11enable_sm90INS1_16FlashAttnBwdSm90INS1_25CollectiveMainloopBwdSm90ILi2ELi1ELi1EN4cute5tupleIJNS5_1CILi1EEES8_S8_EEENS6_IJNS7_ILi64EEENS7_ILi80EEENS7_ILi256EEEEEENS_6half_tEfNS_4arch4Sm90ELb0ELb0ELb0ELb1ELb0ELb0ELb1ELb1ELi2ELi1ELi1ELi1ELb0EEENS1_24CollectiveEpilogueBwdGQAISD_fSG_Li256ELb1ELb0EEENS1_19SingleTileSchedulerILb1ELb0ELb0ELi80EEEEEEEEEvNT_6ParamsE)
        /*004c*/ 	.short	0x0380
        /*004e*/ 	.short	0x0680


	//----- nvinfo : EIATTR_SW_WAR
	.align		4
.L_152:
        /*0050*/ 	.byte	0x04, 0x36
        /*0052*/ 	.short	(.L_154 - .L_153)
.L_153:
        /*0054*/ 	.word	0x00000008
.L_154:


//--------------------- .nv.info._ZN7cutlass13device_kernelIN5flash11enable_sm90INS1_16FlashAttnBwdSm90INS1_25CollectiveMainloopBwdSm90ILi2ELi1ELi1EN4cute5tupleIJNS5_1CILi1EEES8_S8_EEENS6_IJNS7_ILi64EEENS7_ILi80EEENS7_ILi256EEEEEENS_6half_tEfNS_4arch4Sm90ELb0ELb1ELb0ELb0ELb0ELb0ELb1ELb1ELi2ELi1ELi1ELi1ELb0EEENS1_21CollectiveEpilogueBwdISD_SE_SG_Li256ELb0ELb1ELi2EEENS1_19SingleTileSchedulerILb0ELb0ELb0ELi80EEEEEEEEEvNT_6ParamsE --------------------------
	.section	.nv.info._ZN7cutlass13device_kernelIN5flash11enable_sm90INS1_16FlashAttnBwdSm90INS1_25CollectiveMainloopBwdSm90ILi2ELi1ELi1EN4cute5tupleIJNS5_1CILi1EEES8_S8_EEENS6_IJNS7_ILi64EEENS7_ILi80EEENS7_ILi256EEEEEENS_6half_tEfNS_4arch4Sm90ELb0ELb1ELb0ELb0ELb0ELb0ELb1ELb1ELi2ELi1ELi1ELi1ELb0EEENS1_21CollectiveEpilogueBwdISD_SE_SG_Li256ELb0ELb1ELi2EEENS1_19SingleTileSchedulerILb0ELb0ELb0ELi80EEEEEEEEEvNT_6ParamsE,"",@"SHT_CUDA_INFO"
	.sectionflags	@""
	.align	4


	//----- nvinfo : EIATTR_CUDA_API_VERSION
	.align		4
        /*0000*/ 	.byte	0x04, 0x37
        /*0002*/ 	.short	(.L_156 - .L_155)
.L_155:
        /*0004*/ 	.word	0x00000082


	//----- nvinfo : EIATTR_KPARAM_INFO
	.align		4
.L_156:
        /*0008*/ 	.byte	0x04, 0x17
        /*000a*/ 	.short	(.L_158 - .L_157)
.L_157:
        /*000c*/ 	.word	0x00000000
        /*0010*/ 	.short	0x0000
        /*0012*/ 	.short	0x0000
        /*0014*/ 	.byte	0x00, 0xf0, 0x01, 0x24


	//----- nvinfo : EIATTR_SPARSE_MMA_MASK
	.align		4
.L_158:
        /*0018*/ 	.byte	0x03, 0x50
        /*001a*/ 	.short	0x0000


	//----- nvinfo : EIATTR_MAXREG_COUNT
	.align		4
        /*001c*/ 	.byte	0x03, 0x1b
        /*001e*/ 	.short	0x00a8


	//----- nvinfo : EIATTR_MERCURY_ISA_VERSION
	.align		4
        /*0020*/ 	.byte	0x03, 0x5f
        /*0022*/ 	.short	0x0101


	//----- nvinfo : EIATTR_VRC_CTA_INIT_COUNT
	.align		4
        /*0024*/ 	.byte	0x02, 0x4a
	.zero		1
	.zero		1


	//----- nvinfo : EIATTR_EXIT_INSTR_OFFSETS
	.align		4
        /*0028*/ 	.byte	0x04, 0x1c
        /*002a*/ 	.short	(.L_160 - .L_159)


	//   ....[0]....
.L_159:
        /*002c*/ 	.word	0x00000010


	//----- nvinfo : EIATTR_MAX_THREADS
	.align		4
.L_160:
        /*0030*/ 	.byte	0x04, 0x05
        /*0032*/ 	.short	(.L_162 - .L_161)
.L_161:
        /*0034*/ 	.word	0x00000180
        /*0038*/ 	.word	0x00000001
        /*003c*/ 	.word	0x00000001


	//----- nvinfo : EIATTR_CBANK_PARAM_SIZE
	.align		4
.L_162:
        /*0040*/ 	.byte	0x03, 0x19
        /*0042*/ 	.short	0x0900


	//----- nvinfo : EIATTR_PARAM_CBANK
	.align		4
        /*0044*/ 	.byte	0x04, 0x0a
        /*0046*/ 	.short	(.L_164 - .L_163)
	.align		4
.L_163:
        /*0048*/ 	.word	index@(.nv.constant0._ZN7cutlass13device_kernelIN5flash11enable_sm90INS1_16FlashAttnBwdSm90INS1_25CollectiveMainloopBwdSm90ILi2ELi1ELi1EN4cute5tupleIJNS5_1CILi1EEES8_S8_EEENS6_IJNS7_ILi64EEENS7_ILi80EEENS7_ILi256EEEEEENS_6half_tEfNS_4arch4Sm90ELb0ELb1ELb0ELb0ELb0ELb0ELb1ELb1ELi2ELi1ELi1ELi1ELb0EEENS1_21CollectiveEpilogueBwdISD_SE_SG_Li256ELb0ELb1ELi2EEENS1_19SingleTileSchedulerILb0ELb0ELb0ELi80EEEEEEEEEvNT_6ParamsE)
        /*004c*/ 	.short	0x0380
        /*004e*/ 	.short	0x0900


	//----- nvinfo : EIATTR_SW_WAR
	.align		4
.L_164:
        /*0050*/ 	.byte	0x04, 0x36
        /*0052*/ 	.short	(.L_166 - .L_165)
.L_165:
        /*0054*/ 	.word	0x00000008
.L_166:


//--------------------- .nv.info._ZN7cutlass13device_kernelIN5flash11enable_sm90INS1_16FlashAttnBwdSm90INS1_25CollectiveMainloopBwdSm90ILi2ELi1ELi1EN4cute5tupleIJNS5_1CILi1EEES8_S8_EEENS6_IJNS7_ILi64EEENS7_ILi80EEENS7_ILi256EEEEEENS_6half_tEfNS_4arch4Sm90ELb0ELb1ELb0ELb0ELb0ELb0ELb1ELb1ELi2ELi1ELi1ELi1ELb0EEENS1_24CollectiveEpilogueBwdGQAISD_fSG_Li256ELb0ELb0EEENS1_19SingleTileSchedulerILb0ELb0ELb0ELi80EEEEEEEEEvNT_6ParamsE --------------------------
	.section	.nv.info._ZN7cutlass13device_kernelIN5flash11enable_sm90INS1_16FlashAttnBwdSm90INS1_25CollectiveMainloopBwdSm90ILi2ELi1ELi1EN4cute5tupleIJNS5_1CILi1EEES8_S8_EEENS6_IJNS7_ILi64EEENS7_ILi80EEENS7_ILi256EEEEEENS_6half_tEfNS_4arch4Sm90ELb0ELb1ELb0ELb0ELb0ELb0ELb1ELb1ELi2ELi1ELi1ELi1ELb0EEENS1_24CollectiveEpilogueBwdGQAISD_fSG_Li256ELb0ELb0EEENS1_19SingleTileSchedulerILb0ELb0ELb0ELi80EEEEEEEEEvNT_6ParamsE,"",@"SHT_CUDA_INFO"
	.sectionflags	@""
	.align	4


	//----- nvinfo : EIATTR_CUDA_API_VERSION
	.align		4
        /*0000*/ 	.byte	0x04, 0x37
        /*0002*/ 	.short	(.L_168 - .L_167)
.L_167:
        /*0004*/ 	.word	0x00000082


	//----- nvinfo : EIATTR_KPARAM_INFO
	.align		4
.L_168:
        /*0008*/ 	.byte	0x04, 0x17
        /*000a*/ 	.short	(.L_170 - .L_169)
.L_169:
        /*000c*/ 	.word	0x00000000
        /*0010*/ 	.short	0x0000
        /*0012*/ 	.short	0x0000
        /*0014*/ 	.byte	0x00, 0xf0, 0x01, 0x1a


	//----- nvinfo : EIATTR_SPARSE_MMA_MASK
	.align		4
.L_170:
        /*0018*/ 	.byte	0x03, 0x50
        /*001a*/ 	.short	0x0000


	//----- nvinfo : EIATTR_MAXREG_COUNT
	.align		4
        /*001c*/ 	.byte	0x03, 0x1b
        /*001e*/ 	.short	0x00a8


	//----- nvinfo : EIATTR_MERCURY_ISA_VERSION
	.align		4
        /*0020*/ 	.byte	0x03, 0x5f
        /*0022*/ 	.short	0x0101


	//----- nvinfo : EIATTR_VRC_CTA_INIT_COUNT
	.align		4
        /*0024*/ 	.byte	0x02, 0x4a
	.zero		1
	.zero		1


	//----- nvinfo : EIATTR_EXIT_INSTR_OFFSETS
	.align		4
        /*0028*/ 	.byte	0x04, 0x1c
        /*002a*/ 	.short	(.L_172 - .L_171)


	//   ....[0]....
.L_171:
        /*002c*/ 	.word	0x00000010


	//----- nvinfo : EIATTR_MAX_THREADS
	.align		4
.L_172:
        /*0030*/ 	.byte	0x04, 0x05
        /*0032*/ 	.short	(.L_174 - .L_173)
.L_173:
        /*0034*/ 	.word	0x00000180
        /*0038*/ 	.word	0x00000001
        /*003c*/ 	.word	0x00000001


	//----- nvinfo : EIATTR_CBANK_PARAM_SIZE
	.align		4
.L_174:
        /*0040*/ 	.byte	0x03, 0x19
        /*0042*/ 	.short	0x0680


	//----- nvinfo : EIATTR_PARAM_CBANK
	.align		4
        /*0044*/ 	.byte	0x04, 0x0a
        /*0046*/ 	.short	(.L_176 - .L_175)
	.align		4
.L_175:
        /*0048*/ 	.word	index@(.nv.constant0._ZN7cutlass13device_kernelIN5flash11enable_sm90INS1_16FlashAttnBwdSm90INS1_25CollectiveMainloopBwdSm90ILi2ELi1ELi1EN4cute5tupleIJNS5_1CILi1EEES8_S8_EEENS6_IJNS7_ILi64EEENS7_ILi80EEENS7_ILi256EEEEEENS_6half_tEfNS_4arch4Sm90ELb0ELb1ELb0ELb0ELb0ELb0ELb1ELb1ELi2ELi1ELi1ELi1ELb0EEENS1_24CollectiveEpilogueBwdGQAISD_fSG_Li256ELb0ELb0EEENS1_19SingleTileSchedulerILb0ELb0ELb0ELi80EEEEEEEEEvNT_6ParamsE)
        /*004c*/ 	.short	0x0380
        /*004e*/ 	.short	0x0680


	//----- nvinfo : EIATTR_SW_WAR
	.align		4
.L_176:
        /*0050*/ 	.byte	0x04, 0x36
        /*0052*/ 	.short	(.L_178 - .L_177)
.L_177:
        /*0054*/ 	.word	0x00000008
.L_178:


//--------------------- .nv.info._ZN7cutlass13device_kernelIN5flash11enable_sm90INS1_16FlashAttnBwdSm90INS1_25CollectiveMainloopBwdSm90ILi2ELi1ELi1EN4cute5tupleIJNS5_1CILi1EEES8_S8_EEENS6_IJNS7_ILi64EEENS7_ILi80EEENS7_ILi256EEEEEENS_6half_tEfNS_4arch4Sm90ELb0ELb1ELb0ELb1ELb0ELb0ELb1ELb1ELi2ELi1ELi1ELi1ELb0EEENS1_21CollectiveEpilogueBwdISD_SE_SG_Li256ELb1ELb1ELi2EEENS1_19SingleTileSchedulerILb1ELb0ELb0ELi80EEEEEEEEEvNT_6ParamsE --------------------------
	.section	.nv.info._ZN7cutlass13device_kernelIN5flash11enable_sm90INS1_16FlashAttnBwdSm90INS1_25CollectiveMainloopBwdSm90ILi2ELi1ELi1EN4cute5tupleIJNS5_1CILi1EEES8_S8_EEENS6_IJNS7_ILi64EEENS7_ILi80EEENS7_ILi256EEEEEENS_6half_tEfNS_4arch4Sm90ELb0ELb1ELb0ELb1ELb0ELb0ELb1ELb1ELi2ELi1ELi1ELi1ELb0EEENS1_21CollectiveEpilogueBwdISD_SE_SG_Li256ELb1ELb1ELi2EEENS1_19SingleTileSchedulerILb1ELb0ELb0ELi80EEEEEEEEEvNT_6ParamsE,"",@"SHT_CUDA_INFO"
	.sectionflags	@""
	.align	4


	//----- nvinfo : EIATTR_CUDA_API_VERSION
	.align		4
        /*0000*/ 	.byte	0x04, 0x37
        /*0002*/ 	.short	(.L_180 - .L_179)
.L_179:
        /*0004*/ 	.word	0x00000082


	//----- nvinfo : EIATTR_KPARAM_INFO
	.align		4
.L_180:
        /*0008*/ 	.byte	0x04, 0x17
        /*000a*/ 	.short	(.L_182 - .L_181)
.L_181:
        /*000c*/ 	.word	0x00000000
        /*0010*/ 	.short	0x0000
        /*0012*/ 	.short	0x0000
        /*0014*/ 	.byte	0x00, 0xf0, 0x01, 0x1a


	//----- nvinfo : EIATTR_SPARSE_MMA_MASK
	.align		4
.L_182:
        /*0018*/ 	.byte	0x03, 0x50
        /*001a*/ 	.short	0x0000


	//----- nvinfo : EIATTR_MAXREG_COUNT
	.align		4
        /*001c*/ 	.byte	0x03, 0x1b
        /*001e*/ 	.short	0x00a8


	//----- nvinfo : EIATTR_MERCURY_ISA_VERSION
	.align		4
        /*0020*/ 	.byte	0x03, 0x5f
        /*0022*/ 	.short	0x0101


	//----- nvinfo : EIATTR_VRC_CTA_INIT_COUNT
	.align		4
        /*0024*/ 	.byte	0x02, 0x4a
	.zero		1
	.zero		1


	//----- nvinfo : EIATTR_EXIT_INSTR_OFFSETS
	.align		4
        /*0028*/ 	.byte	0x04, 0x1c
        /*002a*/ 	.short	(.L_184 - .L_183)


	//   ....[0]....
.L_183:
        /*002c*/ 	.word	0x00000010


	//----- nvinfo : EIATTR_MAX_THREADS
	.align		4
.L_184:
        /*0030*/ 	.byte	0x04, 0x05
        /*0032*/ 	.short	(.L_186 - .L_185)
.L_185:
        /*0034*/ 	.word	0x00000180
        /*0038*/ 	.word	0x00000001
        /*003c*/ 	.word	0x00000001


	//----- nvinfo : EIATTR_CBANK_PARAM_SIZE
	.align		4
.L_186:
        /*0040*/ 	.byte	0x03, 0x19
        /*0042*/ 	.short	0x0680


	//----- nvinfo : EIATTR_PARAM_CBANK
	.align		4
        /*0044*/ 	.byte	0x04, 0x0a
        /*0046*/ 	.short	(.L_188 - .L_187)
	.align		4
.L_187:
        /*0048*/ 	.word	index@(.nv.constant0._ZN7cutlass13device_kernelIN5flash11enable_sm90INS1_16FlashAttnBwdSm90INS1_25CollectiveMainloopBwdSm90ILi2ELi1ELi1EN4cute5tupleIJNS5_1CILi1EEES8_S8_EEENS6_IJNS7_ILi64EEENS7_ILi80EEENS7_ILi256EEEEEENS_6half_tEfNS_4arch4Sm90ELb0ELb1ELb0ELb1ELb0ELb0ELb1ELb1ELi2ELi1ELi1ELi1ELb0EEENS1_21CollectiveEpilogueBwdISD_SE_SG_Li256ELb1ELb1ELi2EEENS1_19SingleTileSchedulerILb1ELb0ELb0ELi80EEEEEEEEEvNT_6ParamsE)
        /*004c*/ 	.short	0x0380
        /*004e*/ 	.short	0x0680


	//----- nvinfo : EIATTR_SW_WAR
	.align		4
.L_188:
        /*0050*/ 	.byte	0x04, 0x36
        /*0052*/ 	.short	(.L_190 - .L_189)
.L_189:
        /*0054*/ 	.word	0x00000008
.L_190:


//--------------------- .nv.info._ZN7cutlass13device_kernelIN5flash11enable_sm90INS1_16FlashAttnBwdSm90INS1_25CollectiveMainloopBwdSm90ILi2ELi1ELi1EN4cute5tupleIJNS5_1CILi1EEES8_S8_EEENS6_IJNS7_ILi64EEENS7_ILi80EEENS7_ILi256EEEEEENS_6half_tEfNS_4arch4Sm90ELb0ELb1ELb0ELb1ELb0ELb0ELb1ELb1ELi2ELi1ELi1ELi1ELb0EEENS1_24CollectiveEpilogueBwdGQAISD_fSG_Li256ELb1ELb0EEENS1_19SingleTileSchedulerILb1ELb0ELb0ELi80EEEEEEEEEvNT_6ParamsE --------------------------
	.section	.nv.info._ZN7cutlass13device_kernelIN5flash11enable_sm90INS1_16FlashAttnBwdSm90INS1_25CollectiveMainloopBwdSm90ILi2ELi1ELi1EN4cute5tupleIJNS5_1CILi1EEES8_S8_EEENS6_IJNS7_ILi64EEENS7_ILi80EEENS7_ILi256EEEEEENS_6half_tEfNS_4arch4Sm90ELb0ELb1ELb0ELb1ELb0ELb0ELb1ELb1ELi2ELi1ELi1ELi1ELb0EEENS1_24CollectiveEpilogueBwdGQAISD_fSG_Li256ELb1ELb0EEENS1_19SingleTileSchedulerILb1ELb0ELb0ELi80EEEEEEEEEvNT_6ParamsE,"",@"SHT_CUDA_INFO"
	.sectionflags	@""
	.align	4


	//----- nvinfo : EIATTR_CUDA_API_VERSION
	.align		4
        /*0000*/ 	.byte	0x04, 0x37
        /*0002*/ 	.short	(.L_192 - .L_191)
.L_191:
        /*0004*/ 	.word	0x00000082


	//----- nvinfo : EIATTR_KPARAM_INFO
	.align		4
.L_192:
        /*0008*/ 	.byte	0x04, 0x17
        /*000a*/ 	.short	(.L_194 - .L_193)
.L_193:
        /*000c*/ 	.word	0x00000000
        /*0010*/ 	.short	0x0000
        /*0012*/ 	.short	0x0000
        /*0014*/ 	.byte	0x00, 0xf0, 0x01, 0x1a


	//----- nvinfo : EIATTR_SPARSE_MMA_MASK
	.align		4
.L_194:
        /*0018*/ 	.byte	0x03, 0x50
        /*001a*/ 	.short	0x0000


	//----- nvinfo : EIATTR_MAXREG_COUNT
	.align		4
        /*001c*/ 	.byte	0x03, 0x1b
        /*001e*/ 	.short	0x00a8


	//----- nvinfo : EIATTR_MERCURY_ISA_VERSION
	.align		4
        /*0020*/ 	.byte	0x03, 0x5f
        /*0022*/ 	.short	0x0101


	//----- nvinfo : EIATTR_VRC_CTA_INIT_COUNT
	.align		4
        /*0024*/ 	.byte	0x02, 0x4a
	.zero		1
	.zero		1


	//----- nvinfo : EIATTR_EXIT_INSTR_OFFSETS
	.align		4
        /*0028*/ 	.byte	0x04, 0x1c
        /*002a*/ 	.short	(.L_196 - .L_195)


	//   ....[0]....
.L_195:
        /*002c*/ 	.word	0x00000010


	//----- nvinfo : EIATTR_MAX_THREADS
	.align		4
.L_196:
        /*0030*/ 	.byte	0x04, 0x05
        /*0032*/ 	.short	(.L_198 - .L_197)
.L_197:
        /*0034*/ 	.word	0x00000180
        /*0038*/ 	.word	0x00000001
        /*003c*/ 	.word	0x00000001


	//----- nvinfo : EIATTR_CBANK_PARAM_SIZE
	.align		4
.L_198:
        /*0040*/ 	.byte	0x03, 0x19
        /*0042*/ 	.short	0x0680


	//----- nvinfo : EIATTR_PARAM_CBANK
	.align		4
        /*0044*/ 	.byte	0x04, 0x0a
        /*0046*/ 	.short	(.L_200 - .L_199)
	.align		4
.L_199:
        /*0048*/ 	.word	index@(.nv.constant0._ZN7cutlass13device_kernelIN5flash11enable_sm90INS1_16FlashAttnBwdSm90INS1_25CollectiveMainloopBwdSm90ILi2ELi1ELi1EN4cute5tupleIJNS5_1CILi1EEES8_S8_EEENS6_IJNS7_ILi64EEENS7_ILi80EEENS7_ILi256EEEEEENS_6half_tEfNS_4arch4Sm90ELb0ELb1ELb0ELb1ELb0ELb0ELb1ELb1ELi2ELi1ELi1ELi1ELb0EEENS1_24CollectiveEpilogueBwdGQAISD_fSG_Li256ELb1ELb0EEENS1_19SingleTileSchedulerILb1ELb0ELb0ELi80EEEEEEEEEvNT_6ParamsE)
        /*004c*/ 	.short	0x0380
        /*004e*/ 	.short	0x0680


	//----- nvinfo : EIATTR_SW_WAR
	.align		4
.L_200:
        /*0050*/ 	.byte	0x04, 0x36
        /*0052*/ 	.short	(.L_202 - .L_201)
.L_201:
        /*0054*/ 	.word	0x00000008
.L_202:


//--------------------- .nv.info._ZN7cutlass13device_kernelIN5flash11enable_sm90INS1_16FlashAttnBwdSm90INS1_25CollectiveMainloopBwdSm90ILi2ELi1ELi1EN4cute5tupleIJNS5_1CILi1EEES8_S8_EEENS6_IJNS7_ILi64EEENS7_ILi80EEENS7_ILi256EEEEEENS_6half_tEfNS_4arch4Sm90ELb1ELb0ELb0ELb0ELb0ELb0ELb1ELb1ELi2ELi1ELi1ELi1ELb0EEENS1_21CollectiveEpilogueBwdISD_SE_SG_Li256ELb0ELb1ELi2EEENS1_25SingleTileBwdLPTSchedulerILb0ELi80ELb0EEEEEEEEEvNT_6ParamsE --------------------------
	.section	.nv.info._ZN7cutlass13device_kernelIN5flash11enable_sm90INS1_16FlashAttnBwdSm90INS1_25CollectiveMainloopBwdSm90ILi2ELi1ELi1EN4cute5tupleIJNS5_1CILi1EEES8_S8_EEENS6_IJNS7_ILi64EEENS7_ILi80EEENS7_ILi256EEEEEENS_6half_tEfNS_4arch4Sm90ELb1ELb0ELb0ELb0ELb0ELb0ELb1ELb1ELi2ELi1ELi1ELi1ELb0EEENS1_21CollectiveEpilogueBwdISD_SE_SG_Li256ELb0ELb1ELi2EEENS1_25SingleTileBwdLPTSchedulerILb0ELi80ELb0EEEEEEEEEvNT_6ParamsE,"",@"SHT_CUDA_INFO"
	.sectionflags	@""
	.align	4


	//----- nvinfo : EIATTR_CUDA_API_VERSION
	.align		4
        /*0000*/ 	.byte	0x04, 0x37
        /*0002*/ 	.short	(.L_204 - .L_203)
.L_203:
        /*0004*/ 	.word	0x00000082


	//----- nvinfo : EIATTR_KPARAM_INFO
	.align		4
.L_204:
        /*0008*/ 	.byte	0x04, 0x17
        /*000a*/ 	.short	(.L_206 - .L_205)
.L_205:
        /*000c*/ 	.word	0x00000000
        /*0010*/ 	.short	0x0000
        /*0012*/ 	.short	0x0000
        /*0014*/ 	.byte	0x00, 0xf0, 0x01, 0x24


	//----- nvinfo : EIATTR_SPARSE_MMA_MASK
	.align		4
.L_206:
        /*0018*/ 	.byte	0x03, 0x50
        /*001a*/ 	.short	0x0000


	//----- nvinfo : EIATTR_MAXREG_COUNT
	.align		4
        /*001c*/ 	.byte	0x03, 0x1b
        /*001e*/ 	.short	0x00a8


	//----- nvinfo : EIATTR_MERCURY_ISA_VERSION
	.align		4
        /*0020*/ 	.byte	0x03, 0x5f
        /*0022*/ 	.short	0x0101


	//----- nvinfo : EIATTR_VRC_CTA_INIT_COUNT
	.align		4
        /*0024*/ 	.byte	0x02, 0x4a
	.zero		1
	.zero		1


	//----- nvinfo : EIATTR_EXIT_INSTR_OFFSETS
	.align		4
        /*0028*/ 	.byte	0x04, 0x1c
        /*002a*/ 	.short	(.L_208 - .L_207)


	//   ....[0]....
.L_207:
        /*002c*/ 	.word	0x00000010


	//----- nvinfo : EIATTR_MAX_THREADS
	.align		4
.L_208:
        /*0030*/ 	.byte	0x04, 0x05
        /*0032*/ 	.short	(.L_210 - .L_209)
.L_209:
        /*0034*/ 	.word	0x00000180
        /*0038*/ 	.word	0x00000001
        /*003c*/ 	.word	0x00000001


	//----- nvinfo : EIATTR_CBANK_PARAM_SIZE
	.align		4
.L_210:
        /*0040*/ 	.byte	0x03, 0x19
        /*0042*/ 	.short	0x0900


	//----- nvinfo : EIATTR_PARAM_CBANK
	.align		4
        /*0044*/ 	.byte	0x04, 0x0a
        /*0046*/ 	.short	(.L_212 - .L_211)
	.align		4
.L_211:
        /*0048*/ 	.word	index@(.nv.constant0._ZN7cutlass13device_kernelIN5flash11enable_sm90INS1_16FlashAttnBwdSm90INS1_25CollectiveMainloopBwdSm90ILi2ELi1ELi1EN4cute5tupleIJNS5_1CILi1EEES8_S8_EEENS6_IJNS7_ILi64EEENS7_ILi80EEENS7_ILi256EEEEEENS_6half_tEfNS_4arch4Sm90ELb1ELb0ELb0ELb0ELb0ELb0ELb1ELb1ELi2ELi1ELi1ELi1ELb0EEENS1_21CollectiveEpilogueBwdISD_SE_SG_Li256ELb0ELb1ELi2EEENS1_25SingleTileBwdLPTSchedulerILb0ELi80ELb0EEEEEEEEEvNT_6ParamsE)
        /*004c*/ 	.short	0x0380
        /*004e*/ 	.short	0x0900


	//----- nvinfo : EIATTR_SW_WAR
	.align		4
.L_212:
        /*0050*/ 	.byte	0x04, 0x36
        /*0052*/ 	.short	(.L_214 - .L_213)
.L_213:
        /*0054*/ 	.word	0x00000008
.L_214:


//--------------------- .nv.info._ZN7cutlass13device_kernelIN5flash11enable_sm90INS1_16FlashAttnBwdSm90INS1_25CollectiveMainloopBwdSm90ILi2ELi1ELi1EN4cute5tupleIJNS5_1CILi1EEES8_S8_EEENS6_IJNS7_ILi64EEENS7_ILi80EEENS7_ILi256EEEEEENS_6half_tEfNS_4arch4Sm90ELb1ELb0ELb0ELb0ELb0ELb0ELb1ELb1ELi2ELi1ELi1ELi1ELb0EEENS1_24CollectiveEpilogueBwdGQAISD_fSG_Li256ELb0ELb0EEENS1_25SingleTileBwdLPTSchedulerILb0ELi80ELb0EEEEEEEEEvNT_6ParamsE --------------------------
	.section	.nv.info._ZN7cutlass13device_kernelIN5flash11enable_sm90INS1_16FlashAttnBwdSm90INS1_25CollectiveMainloopBwdSm90ILi2ELi1ELi1EN4cute5tupleIJNS5_1CILi1EEES8_S8_EEENS6_IJNS7_ILi64EEENS7_ILi80EEENS7_ILi256EEEEEENS_6half_tEfNS_4arch4Sm90ELb1ELb0ELb0ELb0ELb0ELb0ELb1ELb1ELi2ELi1ELi1ELi1ELb0EEENS1_24CollectiveEpilogueBwdGQAISD_fSG_Li256ELb0ELb0EEENS1_25SingleTileBwdLPTSchedulerILb0ELi80ELb0EEEEEEEEEvNT_6ParamsE,"",@"SHT_CUDA_INFO"
	.sectionflags	@""
	.align	4


	//----- nvinfo : EIATTR_CUDA_API_VERSION
	.align		4
        /*0000*/ 	.byte	0x04, 0x37
        /*0002*/ 	.short	(.L_216 - .L_215)
.L_215:
        /*0004*/ 	.word	0x00000082


	//----- nvinfo : EIATTR_KPARAM_INFO
	.align		4
.L_216:
        /*0008*/ 	.byte	0x04, 0x17
        /*000a*/ 	.short	(.L_218 - .L_217)
.L_217:
        /*000c*/ 	.word	0x00000000
        /*0010*/ 	.short	0x0000
        /*0012*/ 	.short	0x0000
        /*0014*/ 	.byte	0x00, 0xf0, 0x01, 0x1c


	//----- nvinfo : EIATTR_SPARSE_MMA_MASK
	.align		4
.L_218:
        /*0018*/ 	.byte	0x03, 0x50
        /*001a*/ 	.short	0x0000


	//----- nvinfo : EIATTR_MAXREG_COUNT
	.align		4
        /*001c*/ 	.byte	0x03, 0x1b
        /*001e*/ 	.short	0x00a8


	//----- nvinfo : EIATTR_MERCURY_ISA_VERSION
	.align		4
        /*0020*/ 	.byte	0x03, 0x5f
        /*0022*/ 	.short	0x0101


	//----- nvinfo : EIATTR_VRC_CTA_INIT_COUNT
	.align		4
        /*0024*/ 	.byte	0x02, 0x4a
	.zero		1
	.zero		1


	//----- nvinfo : EIATTR_EXIT_INSTR_OFFSETS
	.align		4
        /*0028*/ 	.byte	0x04, 0x1c
        /*002a*/ 	.short	(.L_220 - .L_219)


	//   ....[0]....
.L_219:
        /*002c*/ 	.word	0x00000010


	//----- nvinfo : EIATTR_MAX_THREADS
	.align		4
.L_220:
        /*0030*/ 	.byte	0x04, 0x05
        /*0032*/ 	.short	(.L_222 - .L_221)
.L_221:
        /*0034*/ 	.word	0x00000180
        /*0038*/ 	.word	0x00000001
        /*003c*/ 	.word	0x00000001


	//----- nvinfo : EIATTR_CBANK_PARAM_SIZE
	.align		4
.L_222:
        /*0040*/ 	.byte	0x03, 0x19
        /*0042*/ 	.short	0x0700


	//----- nvinfo : EIATTR_PARAM_CBANK
	.align		4
        /*0044*/ 	.byte	0x04, 0x0a
        /*0046*/ 	.short	(.L_224 - .L_223)
	.align		4
.L_223:
        /*0048*/ 	.word	index@(.nv.constant0._ZN7cutlass13device_kernelIN5flash11enable_sm90INS1_16FlashAttnBwdSm90INS1_25CollectiveMainloopBwdSm90ILi2ELi1ELi1EN4cute5tupleIJNS5_1CILi1EEES8_S8_EEENS6_IJNS7_ILi64EEENS7_ILi80EEENS7_ILi256EEEEEENS_6half_tEfNS_4arch4Sm90ELb1ELb0ELb0ELb0ELb0ELb0ELb1ELb1ELi2ELi1ELi1ELi1ELb0EEENS1_24CollectiveEpilogueBwdGQAISD_fSG_Li256ELb0ELb0EEENS1_25SingleTileBwdLPTSchedulerILb0ELi80ELb0EEEEEEEEEvNT_6ParamsE)
        /*004c*/ 	.short	0x0380
        /*004e*/ 	.short	0x0700


	//----- nvinfo : EIATTR_SW_WAR
	.align		4
.L_224:
        /*0050*/ 	.byte	0x04, 0x36
        /*0052*/ 	.short	(.L_226 - .L_225)
.L_225:
        /*0054*/ 	.word	0x00000008
.L_226:


//--------------------- .nv.info._ZN7cutlass13device_kernelIN5flash22FlashAttnBwdPreprocessIN4cute5tupleIJNS3_1CILi64EEENS5_ILi256EEEEEENS_6half_tEfNS_4arch4Sm90ELb1ELb0EEEEEvNT_6ParamsE --------------------------
	.section	.nv.info._ZN7cutlass13device_kernelIN5flash22FlashAttnBwdPreprocessIN4cute5tupleIJNS3_1CILi64EEENS5_ILi256EEEEEENS_6half_tEfNS_4arch4Sm90ELb1ELb0EEEEEvNT_6ParamsE,"",@"SHT_CUDA_INFO"
	.sectionflags	@""
	.align	4


	//----- nvinfo : EIATTR_CUDA_API_VERSION
	.align		4
        /*0000*/ 	.byte	0x04, 0x37
        /*0002*/ 	.short	(.L_228 - .L_227)
.L_227:
        /*0004*/ 	.word	0x00000082


	//----- nvinfo : EIATTR_KPARAM_INFO
	.align		4
.L_228:
        /*0008*/ 	.byte	0x04, 0x17
        /*000a*/ 	.short	(.L_230 - .L_229)
.L_229:
        /*000c*/ 	.word	0x00000000
        /*0010*/ 	.short	0x0000
        /*0012*/ 	.short	0x0000
        /*0014*/ 	.byte	0x00, 0xf0, 0xc1, 0x03


	//----- nvinfo : EIATTR_SPARSE_MMA_MASK
	.align		4
.L_230:
        /*0018*/ 	.byte	0x03, 0x50
        /*001a*/ 	.short	0x0000


	//----- nvinfo : EIATTR_MAXREG_COUNT
	.align		4
        /*001c*/ 	.byte	0x03, 0x1b
        /*001e*/ 	.short	0x0080


	//----- nvinfo : EIATTR_MERCURY_ISA_VERSION
	.align		4
        /*0020*/ 	.byte	0x03, 0x5f
        /*0022*/ 	.short	0x0101


	//----- nvinfo : EIATTR_COOP_GROUP_MASK_REGIDS
	.align		4
        /*0024*/ 	.byte	0x04, 0x29
        /*0026*/ 	.short	(.L_232 - .L_231)


	//   ....[0]....
.L_231:
        /*0028*/ 	.word	0xffffffff


	//   ....[1]....
        /*002c*/ 	.word	0xffffffff


	//   ....[2]....
        /*0030*/ 	.word	0xffffffff


	//   ....[3]....
        /*0034*/ 	.word	0xffffffff


	//   ....[4]....
        /*0038*/ 	.word	0xffffffff


	//   ....[5]....
        /*003c*/ 	.word	0xffffffff


	//   ....[6]....
        /*0040*/ 	.word	0xffffffff


	//   ....[7]....
        /*0044*/ 	.word	0xffffffff


	//   ....[8]....
        /*0048*/ 	.word	0xffffffff


	//   ....[9]....
        /*004c*/ 	.word	0xffffffff


	//   ....[10]....
        /*0050*/ 	.word	0xffffffff


	//   ....[11]....
        /*0054*/ 	.word	0xffffffff


	//   ....[12]....
        /*0058*/ 	.word	0xffffffff


	//   ....[13]....
        /*005c*/ 	.word	0xffffffff


	//   ....[14]....
        /*0060*/ 	.word	0xffffffff


	//   ....[15]....
        /*0064*/ 	.word	0xffffffff


	//----- nvinfo : EIATTR_COOP_GROUP_INSTR_OFFSETS
	.align		4
.L_232:
        /*0068*/ 	.byte	0x04, 0x28
        /*006a*/ 	.short	(.L_234 - .L_233)


	//   ....[0]....
.L_233:
        /*006c*/ 	.word	0x00001a90


	//   ....[1]....
        /*0070*/ 	.word	0x00001ab0


	//   ....[2]....
        /*0074*/ 	.word	0x00001ac0


	//   ....[3]....
        /*0078*/ 	.word	0x00001ad0


	//   ....[4]....
        /*007c*/ 	.word	0x00001b00


	//   ....[5]....
        /*0080*/ 	.word	0x00001b20


	//   ....[6]....
        /*0084*/ 	.word	0x00001b40


	//   ....[7]....
        /*0088*/ 	.word	0x00001b50


	//   ....[8]....
        /*008c*/ 	.word	0x00001b80


	//   ....[9]....
        /*0090*/ 	.word	0x00001ba0


	//   ....[10]....
        /*0094*/ 	.word	0x00001bc0


	//   ....[11]....
        /*0098*/ 	.word	0x00001bd0


	//   ....[12]....
        /*009c*/ 	.word	0x00001c00


	//   ....[13]....
        /*00a0*/ 	.word	0x00001c30


	//   ....[14]....
        /*00a4*/ 	.word	0x00001c60


	//   ....[15]....
        /*00a8*/ 	.word	0x00001c70


	//----- nvinfo : EIATTR_VRC_CTA_INIT_COUNT
	.align		4
.L_234:
        /*00ac*/ 	.byte	0x02, 0x4a
	.zero		1
	.zero		1


	//----- nvinfo : EIATTR_EXIT_INSTR_OFFSETS
	.align		4
        /*00b0*/ 	.byte	0x04, 0x1c
        /*00b2*/ 	.short	(.L_236 - .L_235)


	//   ....[0]....
.L_235:
        /*00b4*/ 	.word	0x00002270


	//   ....[1]....
        /*00b8*/ 	.word	0x000022f0


	//----- nvinfo : EIATTR_MAX_THREADS
	.align		4
.L_236:
        /*00bc*/ 	.byte	0x04, 0x05
        /*00be*/ 	.short	(.L_238 - .L_237)
.L_237:
        /*00c0*/ 	.word	0x00000100
        /*00c4*/ 	.word	0x00000001
        /*00c8*/ 	.word	0x00000001


	//----- nvinfo : EIATTR_CRS_STACK_SIZE
	.align		4
.L_238:
        /*00cc*/ 	.byte	0x04, 0x1e
        /*00ce*/ 	.short	(.L_240 - .L_239)
.L_239:
        /*00d0*/ 	.word	0x00000000


	//----- nvinfo : EIATTR_CBANK_PARAM_SIZE
	.align		4
.L_240:
        /*00d4*/ 	.byte	0x03, 0x19
        /*00d6*/ 	.short	0x00f0


	//----- nvinfo : EIATTR_PARAM_CBANK
	.align		4
        /*00d8*/ 	.byte	0x04, 0x0a
        /*00da*/ 	.short	(.L_242 - .L_241)
	.align		4
.L_241:
        /*00dc*/ 	.word	index@(.nv.constant0._ZN7cutlass13device_kernelIN5flash22FlashAttnBwdPreprocessIN4cute5tupleIJNS3_1CILi64EEENS5_ILi256EEEEEENS_6half_tEfNS_4arch4Sm90ELb1ELb0EEEEEvNT_6ParamsE)
        /*00e0*/ 	.short	0x0380
        /*00e2*/ 	.short	0x00f0


	//----- nvinfo : EIATTR_SW_WAR
	.align		4
.L_242:
        /*00e4*/ 	.byte	0x04, 0x36
        /*00e6*/ 	.short	(.L_244 - .L_243)
.L_243:
        /*00e8*/ 	.word	0x00000008
.L_244:


//--------------------- .nv.info._ZN7cutlass13device_kernelIN5flash11enable_sm90INS1_16FlashAttnBwdSm90INS1_25CollectiveMainloopBwdSm90ILi2ELi1ELi1EN4cute5tupleIJNS5_1CILi1EEES8_S8_EEENS6_IJNS7_ILi64EEENS7_ILi80EEENS7_ILi256EEEEEENS_6half_tEfNS_4arch4Sm90ELb1ELb0ELb0ELb1ELb0ELb0ELb1ELb1ELi2ELi1ELi1ELi1ELb0EEENS1_21CollectiveEpilogueBwdISD_SE_SG_Li256ELb1ELb1ELi2EEENS1_25SingleTileBwdLPTSchedulerILb1ELi80ELb0EEEEEEEEEvNT_6ParamsE --------------------------
	.section	.nv.info._ZN7cutlass13device_kernelIN5flash11enable_sm90INS1_16FlashAttnBwdSm90INS1_25CollectiveMainloopBwdSm90ILi2ELi1ELi1EN4cute5tupleIJNS5_1CILi1EEES8_S8_EEENS6_IJNS7_ILi64EEENS7_ILi80EEENS7_ILi256EEEEEENS_6half_tEfNS_4arch4Sm90ELb1ELb0ELb0ELb1ELb0ELb0ELb1ELb1ELi2ELi1ELi1ELi1ELb0EEENS1_21CollectiveEpilogueBwdISD_SE_SG_Li256ELb1ELb1ELi2EEENS1_25SingleTileBwdLPTSchedulerILb1ELi80ELb0EEEEEEEEEvNT_6ParamsE,"",@"SHT_CUDA_INFO"
	.sectionflags	@""
	.align	4


	//----- nvinfo : EIATTR_CUDA_API_VERSION
	.align		4
        /*0000*/ 	.byte	0x04, 0x37
        /*0002*/ 	.short	(.L_246 - .L_245)
.L_245:
        /*0004*/ 	.word	0x00000082


	//----- nvinfo : EIATTR_KPARAM_INFO
	.align		4
.L_246:
        /*0008*/ 	.byte	0x04, 0x17
        /*000a*/ 	.short	(.L_248 - .L_247)
.L_247:
        /*000c*/ 	.word	0x00000000
        /*0010*/ 	.short	0x0000
        /*0012*/ 	.short	0x0000
        /*0014*/ 	.byte	0x00, 0xf0, 0x01, 0x1a


	//----- nvinfo : EIATTR_SPARSE_MMA_MASK
	.align		4
.L_248:
        /*0018*/ 	.byte	0x03, 0x50
        /*001a*/ 	.short	0x0000


	//----- nvinfo : EIATTR_MAXREG_COUNT
	.align		4
        /*001c*/ 	.byte	0x03, 0x1b
        /*001e*/ 	.short	0x00a8


	//----- nvinfo : EIATTR_MERCURY_ISA_VERSION
	.align		4
        /*0020*/ 	.byte	0x03, 0x5f
        /*0022*/ 	.short	0x0101


	//----- nvinfo : EIATTR_VRC_CTA_INIT_COUNT
	.align		4
        /*0024*/ 	.byte	0x02, 0x4a
	.zero		1
	.zero		1


	//----- nvinfo : EIATTR_EXIT_INSTR_OFFSETS
	.align		4
        /*0028*/ 	.byte	0x04, 0x1c
        /*002a*/ 	.short	(.L_250 - .L_249)


	//   ....[0]....
.L_249:
        /*002c*/ 	.word	0x00000010


	//----- nvinfo : EIATTR_MAX_THREADS
	.align		4
.L_250:
        /*0030*/ 	.byte	0x04, 0x05
        /*0032*/ 	.short	(.L_252 - .L_251)
.L_251:
        /*0034*/ 	.word	0x00000180
        /*0038*/ 	.word	0x00000001
        /*003c*/ 	.word	0x00000001


	//----- nvinfo : EIATTR_CBANK_PARAM_SIZE
	.align		4
.L_252:
        /*0040*/ 	.byte	0x03, 0x19
        /*0042*/ 	.short	0x0680


	//----- nvinfo : EIATTR_PARAM_CBANK
	.align		4
        /*0044*/ 	.byte	0x04, 0x0a
        /*0046*/ 	.short	(.L_254 - .L_253)
	.align		4
.L_253:
        /*0048*/ 	.word	index@(.nv.constant0._ZN7cutlass13device_kernelIN5flash11enable_sm90INS1_16FlashAttnBwdSm90INS1_25CollectiveMainloopBwdSm90ILi2ELi1ELi1EN4cute5tupleIJNS5_1CILi1EEES8_S8_EEENS6_IJNS7_ILi64EEENS7_ILi80EEENS7_ILi256EEEEEENS_6half_tEfNS_4arch4Sm90ELb1ELb0ELb0ELb1ELb0ELb0ELb1ELb1ELi2ELi1ELi1ELi1ELb0EEENS1_21CollectiveEpilogueBwdISD_SE_SG_Li256ELb1ELb1ELi2EEENS1_25SingleTileBwdLPTSchedulerILb1ELi80ELb0EEEEEEEEEvNT_6ParamsE)
        /*004c*/ 	.short	0x0380
        /*004e*/ 	.short	0x0680


	//----- nvinfo : EIATTR_SW_WAR
	.align		4
.L_254:
        /*0050*/ 	.byte	0x04, 0x36
        /*0052*/ 	.short	(.L_256 - .L_255)
.L_255:
        /*0054*/ 	.word	0x00000008
.L_256:


//--------------------- .nv.info._ZN7cutlass13device_kernelIN5flash32FlashAttnBwdPostprocessConvertdQIN4cute5tupleIJNS3_1CILi80EEENS5_ILi256EEEEEENS_6half_tEfNS_4arch4Sm90ELi256ENS3_8TiledMMAINS3_8MMA_AtomIJNS3_4SM904GMMA25MMA_64x16x16_F32F16F16_SSILNSF_5MajorE1ELSH_1ELNSF_7ScaleInE1ELSI_1EEEEEENS3_6LayoutINS4_IJNS5_ILi2EEENS5_ILi1EEESN_EEENS4_IJSN_NS5_ILi0EEESP_EEEEENS4_IJNS3_10UnderscoreESS_SS_EEEEELb1EEEEEvNT_6ParamsE --------------------------
	.section	.nv.info._ZN7cutlass13device_kernelIN5flash32FlashAttnBwdPostprocessConvertdQIN4cute5tupleIJNS3_1CILi80EEENS5_ILi256EEEEEENS_6half_tEfNS_4arch4Sm90ELi256ENS3_8TiledMMAINS3_8MMA_AtomIJNS3_4SM904GMMA25MMA_64x16x16_F32F16F16_SSILNSF_5MajorE1ELSH_1ELNSF_7ScaleInE1ELSI_1EEEEEENS3_6LayoutINS4_IJNS5_ILi2EEENS5_ILi1EEESN_EEENS4_IJSN_NS5_ILi0EEESP_EEEEENS4_IJNS3_10UnderscoreESS_SS_EEEEELb1EEEEEvNT_6ParamsE,"",@"SHT_CUDA_INFO"
	.sectionflags	@""
	.align	4


	//----- nvinfo : EIATTR_CUDA_API_VERSION
	.align		4
        /*0000*/ 	.byte	0x04, 0x37
        /*0002*/ 	.short	(.L_258 - .L_257)
.L_257:
        /*0004*/ 	.word	0x00000082


	//----- nvinfo : EIATTR_KPARAM_INFO
	.align		4
.L_258:
        /*0008*/ 	.byte	0x04, 0x17
        /*000a*/ 	.short	(.L_260 - .L_259)
.L_259:
        /*000c*/ 	.word	0x00000000
        /*0010*/ 	.short	0x0000
        /*0012*/ 	.short	0x0000
        /*0014*/ 	.byte	0x00, 0xf0, 0xc1, 0x01


	//----- nvinfo : EIATTR_SPARSE_MMA_MASK
	.align		4
.L_260:
        /*0018*/ 	.byte	0x03, 0x50
        /*001a*/ 	.short	0x0000


	//----- nvinfo : EIATTR_MAXREG_COUNT
	.align		4
        /*001c*/ 	.byte	0x03, 0x1b
        /*001e*/ 	.short	0x0080


	//----- nvinfo : EIATTR_NUM_BARRIERS
	.align		4
        /*0020*/ 	.byte	0x02, 0x4c
        /*0022*/ 	.byte	0x01
	.zero		1


	//----- nvinfo : EIATTR_MERCURY_ISA_VERSION
	.align		4
        /*0024*/ 	.byte	0x03, 0x5f
        /*0026*/ 	.short	0x0101


	//----- nvinfo : EIATTR_VRC_CTA_INIT_COUNT
	.align		4
        /*0028*/ 	.byte	0x02, 0x4a
	.zero		1
	.zero		1


	//----- nvinfo : EIATTR_MBARRIER_INSTR_OFFSETS
	.align		4
        /*002c*/ 	.byte	0x04, 0x39
        /*002e*/ 	.short	(.L_262 - .L_261)


	//   ....[0]....
.L_261:
        /*0030*/ 	.word	0x00000470
        /*0034*/ 	.word	0x000000ff
        /*0038*/ 	.word	0x0001e000
        /*003c*/ 	.short	0x0100
        /*003e*/ 	.byte	0x06
	.zero		1


	//   ....[1]....
        /*0040*/ 	.word	0x00000550
        /*0044*/ 	.word	0x0000004f
        /*0048*/ 	.word	0x0001e000
        /*004c*/ 	.short	0x010a
        /*004e*/ 	.byte	0xff
	.zero		1


	//----- nvinfo : EIATTR_NUM_MBARRIERS
	.align		4
.L_262:
        /*0050*/ 	.byte	0x03, 0x38
        /*0052*/ 	.short	0x0001


	//----- nvinfo : EIATTR_EXIT_INSTR_OFFSETS
	.align		4
        /*0054*/ 	.byte	0x04, 0x1c
        /*0056*/ 	.short	(.L_264 - .L_263)


	//   ....[0]....
.L_263:
        /*0058*/ 	.word	0x00000270


	//   ....[1]....
        /*005c*/ 	.word	0x00001c60


	//   ....[2]....
        /*0060*/ 	.word	0x00001d30


	//----- nvinfo : EIATTR_MAX_THREADS
	.align		4
.L_264:
        /*0064*/ 	.byte	0x04, 0x05
        /*0066*/ 	.short	(.L_266 - .L_265)
.L_265:
        /*0068*/ 	.word	0x00000100
        /*006c*/ 	.word	0x00000001
        /*0070*/ 	.word	0x00000001


	//----- nvinfo : EIATTR_CRS_STACK_SIZE
	.align		4
.L_266:
        /*0074*/ 	.byte	0x04, 0x1e
        /*0076*/ 	.short	(.L_268 - .L_267)
.L_267:
        /*0078*/ 	.word	0x00000000


	//----- nvinfo : EIATTR_CBANK_PARAM_SIZE
	.align		4
.L_268:
        /*007c*/ 	.byte	0x03, 0x19
        /*007e*/ 	.short	0x0070


	//----- nvinfo : EIATTR_PARAM_CBANK
	.align		4
        /*0080*/ 	.byte	0x04, 0x0a
        /*0082*/ 	.short	(.L_270 - .L_269)
	.align		4
.L_269:
        /*0084*/ 	.word	index@(.nv.constant0._ZN7cutlass13device_kernelIN5flash32FlashAttnBwdPostprocessConvertdQIN4cute5tupleIJNS3_1CILi80EEENS5_ILi256EEEEEENS_6half_tEfNS_4arch4Sm90ELi256ENS3_8TiledMMAINS3_8MMA_AtomIJNS3_4SM904GMMA25MMA_64x16x16_F32F16F16_SSILNSF_5MajorE1ELSH_1ELNSF_7ScaleInE1ELSI_1EEEEEENS3_6LayoutINS4_IJNS5_ILi2EEENS5_ILi1EEESN_EEENS4_IJSN_NS5_ILi0EEESP_EEEEENS4_IJNS3_10UnderscoreESS_SS_EEEEELb1EEEEEvNT_6ParamsE)
        /*0088*/ 	.short	0x0380
        /*008a*/ 	.short	0x0070


	//----- nvinfo : EIATTR_SW_WAR
	.align		4
.L_270:
        /*008c*/ 	.byte	0x04, 0x36
        /*008e*/ 	.short	(.L_272 - .L_271)
.L_271:
        /*0090*/ 	.word	0x00000008
.L_272:


//--------------------- .nv.info._ZN7cutlass13device_kernelIN5flash32FlashAttnBwdPostprocessConvertdQIN4cute5tupleIJNS3_1CILi64EEENS5_ILi256EEEEEENS_6half_tEfNS_4arch4Sm90ELi256ENS3_8TiledMMAINS3_8MMA_AtomIJNS3_4SM904GMMA25MMA_64x64x16_F32F16F16_SSILNSF_5MajorE1ELSH_0ELNSF_7ScaleInE1ELSI_1EEEEEENS3_6LayoutINS4_IJNS5_ILi2EEENS5_ILi1EEESN_EEENS4_IJSN_NS5_ILi0EEESP_EEEEENS4_IJNS3_10UnderscoreESS_SS_EEEEELb1EEEEEvNT_6ParamsE --------------------------
	.section	.nv.info._ZN7cutlass13device_kernelIN5flash32FlashAttnBwdPostprocessConvertdQIN4cute5tupleIJNS3_1CILi64EEENS5_ILi256EEEEEENS_6half_tEfNS_4arch4Sm90ELi256ENS3_8TiledMMAINS3_8MMA_AtomIJNS3_4SM904GMMA25MMA_64x64x16_F32F16F16_SSILNSF_5MajorE1ELSH_0ELNSF_7ScaleInE1ELSI_1EEEEEENS3_6LayoutINS4_IJNS5_ILi2EEENS5_ILi1EEESN_EEENS4_IJSN_NS5_ILi0EEESP_EEEEENS4_IJNS3_10UnderscoreESS_SS_EEEEELb1EEEEEvNT_6ParamsE,"",@"SHT_CUDA_INFO"
	.sectionflags	@""
	.align	4


	//----- nvinfo : EIATTR_CUDA_API_VERSION
	.align		4
        /*0000*/ 	.byte	0x04, 0x37
        /*0002*/ 	.short	(.L_274 - .L_273)
.L_273:
        /*0004*/ 	.word	0x00000082


	//----- nvinfo : EIATTR_KPARAM_INFO
	.align		4
.L_274:
        /*0008*/ 	.byte	0x04, 0x17
        /*000a*/ 	.short	(.L_276 - .L_275)
.L_275:
        /*000c*/ 	.word	0x00000000
        /*0010*/ 	.short	0x0000
        /*0012*/ 	.short	0x0000
        /*0014*/ 	.byte	0x00, 0xf0, 0xc1, 0x01


	//----- nvinfo : EIATTR_SPARSE_MMA_MASK
	.align		4
.L_276:
        /*0018*/ 	.byte	0x03, 0x50
        /*001a*/ 	.short	0x0000


	//----- nvinfo : EIATTR_MAXREG_COUNT
	.align		4
        /*001c*/ 	.byte	0x03, 0x1b
        /*001e*/ 	.short	0x0080


	//----- nvinfo : EIATTR_NUM_BARRIERS
	.align		4
        /*0020*/ 	.byte	0x02, 0x4c
        /*0022*/ 	.byte	0x01
	.zero		1


	//----- nvinfo : EIATTR_MERCURY_ISA_VERSION
	.align		4
        /*0024*/ 	.byte	0x03, 0x5f
        /*0026*/ 	.short	0x0101


	//----- nvinfo : EIATTR_VRC_CTA_INIT_COUNT
	.align		4
        /*0028*/ 	.byte	0x02, 0x4a
	.zero		1
	.zero		1


	//----- nvinfo : EIATTR_MBARRIER_INSTR_OFFSETS
	.align		4
        /*002c*/ 	.byte	0x04, 0x39
        /*002e*/ 	.short	(.L_278 - .L_277)


	//   ....[0]....
.L_277:
        /*0030*/ 	.word	0x00000470
        /*0034*/ 	.word	0x000000ff
        /*0038*/ 	.word	0x00018000
        /*003c*/ 	.short	0x0100
        /*003e*/ 	.byte	0x06
	.zero		1


	//   ....[1]....
        /*0040*/ 	.word	0x00000550
        /*0044*/ 	.word	0x0000002d
        /*0048*/ 	.word	0x00018000
        /*004c*/ 	.short	0x010a
        /*004e*/ 	.byte	0xff
	.zero		1


	//----- nvinfo : EIATTR_NUM_MBARRIERS
	.align		4
.L_278:
        /*0050*/ 	.byte	0x03, 0x38
        /*0052*/ 	.short	0x0001


	//----- nvinfo : EIATTR_EXIT_INSTR_OFFSETS
	.align		4
        /*0054*/ 	.byte	0x04, 0x1c
        /*0056*/ 	.short	(.L_280 - .L_279)


	//   ....[0]....
.L_279:
        /*0058*/ 	.word	0x00000280


	//   ....[1]....
        /*005c*/ 	.word	0x000017e0


	//   ....[2]....
        /*0060*/ 	.word	0x000018b0


	//----- nvinfo : EIATTR_MAX_THREADS
	.align		4
.L_280:
        /*0064*/ 	.byte	0x04, 0x05
        /*0066*/ 	.short	(.L_282 - .L_281)
.L_281:
        /*0068*/ 	.word	0x00000100
        /*006c*/ 	.word	0x00000001
        /*0070*/ 	.word	0x00000001


	//----- nvinfo : EIATTR_CRS_STACK_SIZE
	.align		4
.L_282:
        /*0074*/ 	.byte	0x04, 0x1e
        /*0076*/ 	.short	(.L_284 - .L_283)
.L_283:
        /*0078*/ 	.word	0x00000000


	//----- nvinfo : EIATTR_CBANK_PARAM_SIZE
	.align		4
.L_284:
        /*007c*/ 	.byte	0x03, 0x19
        /*007e*/ 	.short	0x0070


	//----- nvinfo : EIATTR_PARAM_CBANK
	.align		4
        /*0080*/ 	.byte	0x04, 0x0a
        /*0082*/ 	.short	(.L_286 - .L_285)
	.align		4
.L_285:
        /*0084*/ 	.word	index@(.nv.constant0._ZN7cutlass13device_kernelIN5flash32FlashAttnBwdPostprocessConvertdQIN4cute5tupleIJNS3_1CILi64EEENS5_ILi256EEEEEENS_6half_tEfNS_4arch4Sm90ELi256ENS3_8TiledMMAINS3_8MMA_AtomIJNS3_4SM904GMMA25MMA_64x64x16_F32F16F16_SSILNSF_5MajorE1ELSH_0ELNSF_7ScaleInE1ELSI_1EEEEEENS3_6LayoutINS4_IJNS5_ILi2EEENS5_ILi1EEESN_EEENS4_IJSN_NS5_ILi0EEESP_EEEEENS4_IJNS3_10UnderscoreESS_SS_EEEEELb1EEEEEvNT_6ParamsE)
        /*0088*/ 	.short	0x0380
        /*008a*/ 	.short	0x0070


	//----- nvinfo : EIATTR_SW_WAR
	.align		4
.L_286:
        /*008c*/ 	.byte	0x04, 0x36
        /*008e*/ 	.short	(.L_288 - .L_287)
.L_287:
        /*0090*/ 	.word	0x00000008
.L_288:


//--------------------- .nv.info._ZN7cutlass13device_kernelIN5flash11enable_sm90INS1_16FlashAttnBwdSm90INS1_25CollectiveMainloopBwdSm90ILi2ELi1ELi1EN4cute5tupleIJNS5_1CILi1EEES8_S8_EEENS6_IJNS7_ILi64EEENS7_ILi80EEENS7_ILi256EEEEEENS_6half_tEfNS_4arch4Sm90ELb1ELb0ELb0ELb1ELb0ELb0ELb1ELb1ELi2ELi1ELi1ELi1ELb0EEENS1_24CollectiveEpilogueBwdGQAISD_fSG_Li256ELb1ELb0EEENS1_25SingleTileBwdLPTSchedulerILb1ELi80ELb0EEEEEEEEEvNT_6ParamsE --------------------------
	.section	.nv.info._ZN7cutlass13device_kernelIN5flash11enable_sm90INS1_16FlashAttnBwdSm90INS1_25CollectiveMainloopBwdSm90ILi2ELi1ELi1EN4cute5tupleIJNS5_1CILi1EEES8_S8_EEENS6_IJNS7_ILi64EEENS7_ILi80EEENS7_ILi256EEEEEENS_6half_tEfNS_4arch4Sm90ELb1ELb0ELb0ELb1ELb0ELb0ELb1ELb1ELi2ELi1ELi1ELi1ELb0EEENS1_24CollectiveEpilogueBwdGQAISD_fSG_Li256ELb1ELb0EEENS1_25SingleTileBwdLPTSchedulerILb1ELi80ELb0EEEEEEEEEvNT_6ParamsE,"",@"SHT_CUDA_INFO"
	.sectionflags	@""
	.align	4


	//----- nvinfo : EIATTR_CUDA_API_VERSION
	.align		4
        /*0000*/ 	.byte	0x04, 0x37
        /*0002*/ 	.short	(.L_290 - .L_289)
.L_289:
        /*0004*/ 	.word	0x00000082


	//----- nvinfo : EIATTR_KPARAM_INFO
	.align		4
.L_290:
        /*0008*/ 	.byte	0x04, 0x17
        /*000a*/ 	.short	(.L_292 - .L_291)
.L_291:
        /*000c*/ 	.word	0x00000000
        /*0010*/ 	.short	0x0000
        /*0012*/ 	.short	0x0000
        /*0014*/ 	.byte	0x00, 0xf0, 0x01, 0x1c


	//----- nvinfo : EIATTR_SPARSE_MMA_MASK
	.align		4
.L_292:
        /*0018*/ 	.byte	0x03, 0x50
        /*001a*/ 	.short	0x0000


	//----- nvinfo : EIATTR_MAXREG_COUNT
	.align		4
        /*001c*/ 	.byte	0x03, 0x1b
        /*001e*/ 	.short	0x00a8


	//----- nvinfo : EIATTR_MERCURY_ISA_VERSION
	.align		4
        /*0020*/ 	.byte	0x03, 0x5f
        /*0022*/ 	.short	0x0101


	//----- nvinfo : EIATTR_VRC_CTA_INIT_COUNT
	.align		4
        /*0024*/ 	.byte	0x02, 0x4a
	.zero		1
	.zero		1


	//----- nvinfo : EIATTR_EXIT_INSTR_OFFSETS
	.align		4
        /*0028*/ 	.byte	0x04, 0x1c
        /*002a*/ 	.short	(.L_294 - .L_293)


	//   ....[0]....
.L_293:
        /*002c*/ 	.word	0x00000010


	//----- nvinfo : EIATTR_MAX_THREADS
	.align		4
.L_294:
        /*0030*/ 	.byte	0x04, 0x05
        /*0032*/ 	.short	(.L_296 - .L_295)
.L_295:
        /*0034*/ 	.word	0x00000180
        /*0038*/ 	.word	0x00000001
        /*003c*/ 	.word	0x00000001


	//----- nvinfo : EIATTR_CBANK_PARAM_SIZE
	.align		4
.L_296:
        /*0040*/ 	.byte	0x03, 0x19
        /*0042*/ 	.short	0x0700


	//----- nvinfo : EIATTR_PARAM_CBANK
	.align		4
        /*0044*/ 	.byte	0x04, 0x0a
        /*0046*/ 	.short	(.L_298 - .L_297)
	.align		4
.L_297:
        /*0048*/ 	.word	index@(.nv.constant0._ZN7cutlass13device_kernelIN5flash11enable_sm90INS1_16FlashAttnBwdSm90INS1_25CollectiveMainloopBwdSm90ILi2ELi1ELi1EN4cute5tupleIJNS5_1CILi1EEES8_S8_EEENS6_IJNS7_ILi64EEENS7_ILi80EEENS7_ILi256EEEEEENS_6half_tEfNS_4arch4Sm90ELb1ELb0ELb0ELb1ELb0ELb0ELb1ELb1ELi2ELi1ELi1ELi1ELb0EEENS1_24CollectiveEpilogueBwdGQAISD_fSG_Li256ELb1ELb0EEENS1_25SingleTileBwdLPTSchedulerILb1ELi80ELb0EEEEEEEEEvNT_6ParamsE)
        /*004c*/ 	.short	0x0380
        /*004e*/ 	.short	0x0700


	//----- nvinfo : EIATTR_SW_WAR
	.align		4
.L_298:
        /*0050*/ 	.byte	0x04, 0x36
        /*0052*/ 	.short	(.L_300 - .L_299)
.L_299:
        /*0054*/ 	.word	0x00000008
.L_300:


//--------------------- .nv.info._ZN7cutlass13device_kernelIN5flash22FlashAttnBwdPreprocessIN4cute5tupleIJNS3_1CILi64EEENS5_ILi256EEEEEENS_6half_tEfNS_4arch4Sm90ELb1ELb1EEEEEvNT_6ParamsE --------------------------
	.section	.nv.info._ZN7cutlass13device_kernelIN5flash22FlashAttnBwdPreprocessIN4cute5tupleIJNS3_1CILi64EEENS5_ILi256EEEEEENS_6half_tEfNS_4arch4Sm90ELb1ELb1EEEEEvNT_6ParamsE,"",@"SHT_CUDA_INFO"
	.sectionflags	@""
	.align	4


	//----- nvinfo : EIATTR_CUDA_API_VERSION
	.align		4
        /*0000*/ 	.byte	0x04, 0x37
        /*0002*/ 	.short	(.L_302 - .L_301)
.L_301:
        /*0004*/ 	.word	0x00000082


	//----- nvinfo : EIATTR_KPARAM_INFO
	.align		4
.L_302:
        /*0008*/ 	.byte	0x04, 0x17
        /*000a*/ 	.short	(.L_304 - .L_303)
.L_303:
        /*000c*/ 	.word	0x00000000
        /*0010*/ 	.short	0x0000
        /*0012*/ 	.short	0x0000
        /*0014*/ 	.byte	0x00, 0xf0, 0xc1, 0x03


	//----- nvinfo : EIATTR_SPARSE_MMA_MASK
	.align		4
.L_304:
        /*0018*/ 	.byte	0x03, 0x50
        /*001a*/ 	.short	0x0000


	//----- nvinfo : EIATTR_MAXREG_COUNT
	.align		4
        /*001c*/ 	.byte	0x03, 0x1b
        /*001e*/ 	.short	0x0080


	//----- nvinfo : EIATTR_MERCURY_ISA_VERSION
	.align		4
        /*0020*/ 	.byte	0x03, 0x5f
        /*0022*/ 	.short	0x0101


	//----- nvinfo : EIATTR_COOP_GROUP_MASK_REGIDS
	.align		4
        /*0024*/ 	.byte	0x04, 0x29
        /*0026*/ 	.short	(.L_306 - .L_305)


	//   ....[0]....
.L_305:
        /*0028*/ 	.word	0xffffffff


	//   ....[1]....
        /*002c*/ 	.word	0xffffffff


	//   ....[2]....
        /*0030*/ 	.word	0xffffffff


	//   ....[3]....
        /*0034*/ 	.word	0xffffffff


	//   ....[4]....
        /*0038*/ 	.word	0xffffffff


	//   ....[5]....
        /*003c*/ 	.word	0xffffffff


	//   ....[6]....
        /*0040*/ 	.word	0xffffffff


	//   ....[7]....
        /*0044*/ 	.word	0xffffffff


	//   ....[8]....
        /*0048*/ 	.word	0xffffffff


	//   ....[9]....
        /*004c*/ 	.word	0xffffffff


	//   ....[10]....
        /*0050*/ 	.word	0xffffffff


	//   ....[11]....
        /*0054*/ 	.word	0xffffffff


	//   ....[12]....
        /*0058*/ 	.word	0xffffffff


	//   ....[13]....
        /*005c*/ 	.word	0xffffffff


	//   ....[14]....
        /*0060*/ 	.word	0xffffffff


	//   ....[15]....
        /*0064*/ 	.word	0xffffffff


	//----- nvinfo : EIATTR_COOP_GROUP_INSTR_OFFSETS
	.align		4
.L_306:
        /*0068*/ 	.byte	0x04, 0x28
        /*006a*/ 	.short	(.L_308 - .L_307)


	//   ....[0]....
.L_307:
        /*006c*/ 	.word	0x00001d40


	//   ....[1]....
        /*0070*/ 	.word	0x00001d60


	//   ....[2]....
        /*0074*/ 	.word	0x00001d70


	//   ....[3]....
        /*0078*/ 	.word	0x00001d80


	//   ....[4]....
        /*007c*/ 	.word	0x00001dd0


	//   ....[5]....
        /*0080*/ 	.word	0x00001de0


	//   ....[6]....
        /*0084*/ 	.word	0x00001df0


	//   ....[7]....
        /*0088*/ 	.word	0x00001e00


	//   ....[8]....
        /*008c*/ 	.word	0x00001e60


	//   ....[9]....
        /*0090*/ 	.word	0x00001e70


	//   ....[10]....
        /*0094*/ 	.word	0x00001e80


	//   ....[11]....
        /*0098*/ 	.word	0x00001e90


	//   ....[12]....
        /*009c*/ 	.word	0x00001ef0


	//   ....[13]....
        /*00a0*/ 	.word	0x00001f00


	//   ....[14]....
        /*00a4*/ 	.word	0x00001f10


	//   ....[15]....
        /*00a8*/ 	.word	0x00001f20


	//----- nvinfo : EIATTR_VRC_CTA_INIT_COUNT
	.align		4
.L_308:
        /*00ac*/ 	.byte	0x02, 0x4a
	.zero		1
	.zero		1


	//----- nvinfo : EIATTR_EXIT_INSTR_OFFSETS
	.align		4
        /*00b0*/ 	.byte	0x04, 0x1c
        /*00b2*/ 	.short	(.L_310 - .L_309)


	//   ....[0]....
.L_309:
        /*00b4*/ 	.word	0x00000310


	//   ....[1]....
        /*00b8*/ 	.word	0x000025c0


	//   ....[2]....
        /*00bc*/ 	.word	0x00002660


	//----- nvinfo : EIATTR_MAX_THREADS
	.align		4
.L_310:
        /*00c0*/ 	.byte	0x04, 0x05
        /*00c2*/ 	.short	(.L_312 - .L_311)
.L_311:
        /*00c4*/ 	.word	0x00000100
        /*00c8*/ 	.word	0x00000001
        /*00cc*/ 	.word	0x00000001


	//----- nvinfo : EIATTR_CRS_STACK_SIZE
	.align		4
.L_312:
        /*00d0*/ 	.byte	0x04, 0x1e
        /*00d2*/ 	.short	(.L_314 - .L_313)
.L_313:
        /*00d4*/ 	.word	0x00000000


	//----- nvinfo : EIATTR_CBANK_PARAM_SIZE
	.align		4
.L_314:
        /*00d8*/ 	.byte	0x03, 0x19
        /*00da*/ 	.short	0x00f0


	//----- nvinfo : EIATTR_PARAM_CBANK
	.align		4
        /*00dc*/ 	.byte	0x04, 0x0a
        /*00de*/ 	.short	(.L_316 - .L_315)
	.align		4
.L_315:
        /*00e0*/ 	.word	index@(.nv.constant0._ZN7cutlass13device_kernelIN5flash22FlashAttnBwdPreprocessIN4cute5tupleIJNS3_1CILi64EEENS5_ILi256EEEEEENS_6half_tEfNS_4arch4Sm90ELb1ELb1EEEEEvNT_6ParamsE)
        /*00e4*/ 	.short	0x0380
        /*00e6*/ 	.short	0x00f0


	//----- nvinfo : EIATTR_SW_WAR
	.align		4
.L_316:
        /*00e8*/ 	.byte	0x04, 0x36
        /*00ea*/ 	.short	(.L_318 - .L_317)
.L_317:
        /*00ec*/ 	.word	0x00000008
.L_318:


//--------------------- .nv.callgraph             --------------------------
	.section	.nv.callgraph,"",@"SHT_CUDA_CALLGRAPH"
	.align	4
	.sectionentsize	8
	.align		4
        /*0000*/ 	.word	0x00000000
	.align		4
        /*0004*/ 	.word	0xffffffff
	.align		4
        /*0008*/ 	.word	0x00000000
	.align		4
        /*000c*/ 	.word	0xfffffffe
	.align		4
        /*0010*/ 	.word	0x00000000
	.align		4
        /*0014*/ 	.word	0xfffffffd
	.align		4
        /*0018*/ 	.word	0x00000000
	.align		4
        /*001c*/ 	.word	0xfffffffc


//--------------------- .nv.constant4             --------------------------
	.section	.nv.constant4,"a",@progbits
	.align	8
	.align		8
.nv.constant4:
        /*0000*/ 	.dword	_ZN66_INTERNAL_2b85215a_30_flash_bwd_hdim256_fp16_sm90_cu_49158569_29084cuda3std3__45__cpo5beginE
	.align		8
        /*0008*/ 	.dword	_ZN66_INTERNAL_2b85215a_30_flash_bwd_hdim256_fp16_sm90_cu_49158569_29084cuda3std3__45__cpo3endE
	.align		8
        /*0010*/ 	.dword	_ZN66_INTERNAL_2b85215a_30_flash_bwd_hdim256_fp16_sm90_cu_49158569_29084cuda3std3__45__cpo6cbeginE
	.align		8
        /*0018*/ 	.dword	_ZN66_INTERNAL_2b85215a_30_flash_bwd_hdim256_fp16_sm90_cu_49158569_29084cuda3std3__45__cpo4cendE
	.align		8
        /*0020*/ 	.dword	_ZN66_INTERNAL_2b85215a_30_flash_bwd_hdim256_fp16_sm90_cu_49158569_29084cuda3std3__468_GLOBAL__N__2b85215a_30_flash_bwd_hdim256_fp16_sm90_cu_49158569_29086ignoreE
	.align		8
        /*0028*/ 	.dword	_ZN66_INTERNAL_2b85215a_30_flash_bwd_hdim256_fp16_sm90_cu_49158569_29084cuda3std3__419piecewise_constructE
	.align		8
        /*0030*/ 	.dword	_ZN66_INTERNAL_2b85215a_30_flash_bwd_hdim256_fp16_sm90_cu_49158569_29084cuda3std3__48in_placeE
	.align		8
        /*0038*/ 	.dword	_ZN66_INTERNAL_2b85215a_30_flash_bwd_hdim256_fp16_sm90_cu_49158569_29084cuda3std6ranges3__45__cpo4swapE
	.align		8
        /*0040*/ 	.dword	_ZN66_INTERNAL_2b85215a_30_flash_bwd_hdim256_fp16_sm90_cu_49158569_29084cuda3std6ranges3__45__cpo9iter_moveE
	.align		8
        /*0048*/ 	.dword	_ZN66_INTERNAL_2b85215a_30_flash_bwd_hdim256_fp16_sm90_cu_49158569_29084cute7productE
	.align		8
        /*0050*/ 	.dword	_ZN66_INTERNAL_2b85215a_30_flash_bwd_hdim256_fp16_sm90_cu_49158569_29084cute1_E


//--------------------- .text._ZN7cutlass13device_kernelIN5flash11enable_sm90INS1_16FlashAttnBwdSm90INS1_25CollectiveMainloopBwdSm90ILi2ELi1ELi1EN4cute5tupleIJNS5_1CILi1EEES8_S8_EEENS6_IJNS7_ILi64EEENS7_ILi80EEENS7_ILi256EEEEEENS_6half_tEfNS_4arch4Sm90ELb0ELb0ELb0ELb0ELb0ELb0ELb1ELb1ELi2ELi1ELi1ELi1ELb0EEENS1_21CollectiveEpilogueBwdISD_SE_SG_Li256ELb0ELb1ELi2EEENS1_19SingleTileSchedulerILb0ELb0ELb0ELi80EEEEEEEEEvNT_6ParamsE --------------------------
	.section	.text._ZN7cutlass13device_kernelIN5flash11enable_sm90INS1_16FlashAttnBwdSm90INS1_25CollectiveMainloopBwdSm90ILi2ELi1ELi1EN4cute5tupleIJNS5_1CILi1EEES8_S8_EEENS6_IJNS7_ILi64EEENS7_ILi80EEENS7_ILi256EEEEEENS_6half_tEfNS_4arch4Sm90ELb0ELb0ELb0ELb0ELb0ELb0ELb1ELb1ELi2ELi1ELi1ELi1ELb0EEENS1_21CollectiveEpilogueBwdISD_SE_SG_Li256ELb0ELb1ELi2EEENS1_19SingleTileSchedulerILb0ELb0ELb0ELi80EEEEEEEEEvNT_6ParamsE,"ax",@progbits
	.align	128
.text._ZN7cutlass13device_kernelIN5flash11enable_sm90INS1_16FlashAttnBwdSm90INS1_25CollectiveMainloopBwdSm90ILi2ELi1ELi1EN4cute5tupleIJNS5_1CILi1EEES8_S8_EEENS6_IJNS7_ILi64EEENS7_ILi80EEENS7_ILi256EEEEEENS_6half_tEfNS_4arch4Sm90ELb0ELb0ELb0ELb0ELb0ELb0ELb1ELb1ELi2ELi1ELi1ELi1ELb0EEENS1_21CollectiveEpilogueBwdISD_SE_SG_Li256ELb0ELb1ELi2EEENS1_19SingleTileSchedulerILb0ELb0ELb0ELi80EEEEEEEEEvNT_6ParamsE:
        .type           _ZN7cutlass13device_kernelIN5flash11enable_sm90INS1_16FlashAttnBwdSm90INS1_25CollectiveMainloopBwdSm90ILi2ELi1ELi1EN4cute5tupleIJNS5_1CILi1EEES8_S8_EEENS6_IJNS7_ILi64EEENS7_ILi80EEENS7_ILi256EEEEEENS_6half_tEfNS_4arch4Sm90ELb0ELb0ELb0ELb0ELb0ELb0ELb1ELb1ELi2ELi1ELi1ELi1ELb0EEENS1_21CollectiveEpilogueBwdISD_SE_SG_Li256ELb0ELb1ELi2EEENS1_19SingleTileSchedulerILb0ELb0ELb0ELi80EEEEEEEEEvNT_6ParamsE,@function
        .size           _ZN7cutlass13device_kernelIN5flash11enable_sm90INS1_16FlashAttnBwdSm90INS1_25CollectiveMainloopBwdSm90ILi2ELi1ELi1EN4cute5tupleIJNS5_1CILi1EEES8_S8_EEENS6_IJNS7_ILi64EEENS7_ILi80EEENS7_ILi256EEEEEENS_6half_tEfNS_4arch4Sm90ELb0ELb0ELb0ELb0ELb0ELb0ELb1ELb1ELi2ELi1ELi1ELi1ELb0EEENS1_21CollectiveEpilogueBwdISD_SE_SG_Li256ELb0ELb1ELi2EEENS1_19SingleTileSchedulerILb0ELb0ELb0ELi80EEEEEEEEEvNT_6ParamsE,(.L_x_108 - _ZN7cutlass13device_kernelIN5flash11enable_sm90INS1_16FlashAttnBwdSm90INS1_25CollectiveMainloopBwdSm90ILi2ELi1ELi1EN4cute5tupleIJNS5_1CILi1EEES8_S8_EEENS6_IJNS7_ILi64EEENS7_ILi80EEENS7_ILi256EEEEEENS_6half_tEfNS_4arch4Sm90ELb0ELb0ELb0ELb0ELb0ELb0ELb1ELb1ELi2ELi1ELi1ELi1ELb0EEENS1_21CollectiveEpilogueBwdISD_SE_SG_Li256ELb0ELb1ELi2EEENS1_19SingleTileSchedulerILb0ELb0ELb0ELi80EEEEEEEEEvNT_6ParamsE)
        .other          _ZN7cutlass13device_kernelIN5flash11enable_sm90INS1_16FlashAttnBwdSm90INS1_25CollectiveMainloopBwdSm90ILi2ELi1ELi1EN4cute5tupleIJNS5_1CILi1EEES8_S8_EEENS6_IJNS7_ILi64EEENS7_ILi80EEENS7_ILi256EEEEEENS_6half_tEfNS_4arch4Sm90ELb0ELb0ELb0ELb0ELb0ELb0ELb1ELb1ELi2ELi1ELi1ELi1ELb0EEENS1_21CollectiveEpilogueBwdISD_SE_SG_Li256ELb0ELb1ELi2EEENS1_19SingleTileSchedulerILb0ELb0ELb0ELi80EEEEEEEEEvNT_6ParamsE,@"STO_CUDA_ENTRY STV_DEFAULT"
_ZN7cutlass13device_kernelIN5flash11enable_sm90INS1_16FlashAttnBwdSm90INS1_25CollectiveMainloopBwdSm90ILi2ELi1ELi1EN4cute5tupleIJNS5_1CILi1EEES8_S8_EEENS6_IJNS7_ILi64EEENS7_ILi80EEENS7_ILi256EEEEEENS_6half_tEfNS_4arch4Sm90ELb0ELb0ELb0ELb0ELb0ELb0ELb1ELb1ELi2ELi1ELi1ELi1ELb0EEENS1_21CollectiveEpilogueBwdISD_SE_SG_Li256ELb0ELb1ELi2EEENS1_19SingleTileSchedulerILb0ELb0ELb0ELi80EEEEEEEEEvNT_6ParamsE:
[----:B------:R-:W-:Y:S01]  /*0000*/  LDC R1, c[0x0][0x37c] ;  /* 0x0000df00ff017b82 */ /* 0x000fe20000000800 */
[----:B------:R-:W-:Y:S05]  /*0010*/  EXIT ;  /* 0x000000000000794d */ /* 0x000fea0003800000 */
.L_x_0:
[----:B------:R-:W-:-:S00]  /*0020*/  BRA `(.L_x_0) ;  /* 0xfffffffc00fc7947 */ /* 0x000fc0000383ffff */
[----:B------:R-:W-:-:S00]  /*0030*/  NOP ;  /* 0x0000000000007918 */ /* 0x000fc00000000000 */
        /* <DEDUP_REMOVED lines=12> */
.L_x_108:


//--------------------- .text._ZN7cutlass13device_kernelIN5flash11enable_sm90INS1_16FlashAttnBwdSm90INS1_25CollectiveMainloopBwdSm90ILi2ELi1ELi1EN4cute5tupleIJNS5_1CILi1EEES8_S8_EEENS6_IJNS7_ILi64EEENS7_ILi80EEENS7_ILi256EEEEEENS_6half_tEfNS_4arch4Sm90ELb0ELb0ELb0ELb0ELb0ELb0ELb1ELb1ELi2ELi1ELi1ELi1ELb0EEENS1_24CollectiveEpilogueBwdGQAISD_fSG_Li256ELb0ELb0EEENS1_19SingleTileSchedulerILb0ELb0ELb0ELi80EEEEEEEEEvNT_6ParamsE --------------------------
	.section	.text._ZN7cutlass13device_kernelIN5flash11enable_sm90INS1_16FlashAttnBwdSm90INS1_25CollectiveMainloopBwdSm90ILi2ELi1ELi1EN4cute5tupleIJNS5_1CILi1EEES8_S8_EEENS6_IJNS7_ILi64EEENS7_ILi80EEENS7_ILi256EEEEEENS_6half_tEfNS_4arch4Sm90ELb0ELb0ELb0ELb0ELb0ELb0ELb1ELb1ELi2ELi1ELi1ELi1ELb0EEENS1_24CollectiveEpilogueBwdGQAISD_fSG_Li256ELb0ELb0EEENS1_19SingleTileSchedulerILb0ELb0ELb0ELi80EEEEEEEEEvNT_6ParamsE,"ax",@progbits
	.align	128
.text._ZN7cutlass13device_kernelIN5flash11enable_sm90INS1_16FlashAttnBwdSm90INS1_25CollectiveMainloopBwdSm90ILi2ELi1ELi1EN4cute5tupleIJNS5_1CILi1EEES8_S8_EEENS6_IJNS7_ILi64EEENS7_ILi80EEENS7_ILi256EEEEEENS_6half_tEfNS_4arch4Sm90ELb0ELb0ELb0ELb0ELb0ELb0ELb1ELb1ELi2ELi1ELi1ELi1ELb0EEENS1_24CollectiveEpilogueBwdGQAISD_fSG_Li256ELb0ELb0EEENS1_19SingleTileSchedulerILb0ELb0ELb0ELi80EEEEEEEEEvNT_6ParamsE:
        .type           _ZN7cutlass13device_kernelIN5flash11enable_sm90INS1_16FlashAttnBwdSm90INS1_25CollectiveMainloopBwdSm90ILi2ELi1ELi1EN4cute5tupleIJNS5_1CILi1EEES8_S8_EEENS6_IJNS7_ILi64EEENS7_ILi80EEENS7_ILi256EEEEEENS_6half_tEfNS_4arch4Sm90ELb0ELb0ELb0ELb0ELb0ELb0ELb1ELb1ELi2ELi1ELi1ELi1ELb0EEENS1_24CollectiveEpilogueBwdGQAISD_fSG_Li256ELb0ELb0EEENS1_19SingleTileSchedulerILb0ELb0ELb0ELi80EEEEEEEEEvNT_6ParamsE,@function
        .size           _ZN7cutlass13device_kernelIN5flash11enable_sm90INS1_16FlashAttnBwdSm90INS1_25CollectiveMainloopBwdSm90ILi2ELi1ELi1EN4cute5tupleIJNS5_1CILi1EEES8_S8_EEENS6_IJNS7_ILi64EEENS7_ILi80EEENS7_ILi256EEEEEENS_6half_tEfNS_4arch4Sm90ELb0ELb0ELb0ELb0ELb0ELb0ELb1ELb1ELi2ELi1ELi1ELi1ELb0EEENS1_24CollectiveEpilogueBwdGQAISD_fSG_Li256ELb0ELb0EEENS1_19SingleTileSchedulerILb0ELb0ELb0ELi80EEEEEEEEEvNT_6ParamsE,(.L_x_109 - _ZN7cutlass13device_kernelIN5flash11enable_sm90INS1_16FlashAttnBwdSm90INS1_25CollectiveMainloopBwdSm90ILi2ELi1ELi1EN4cute5tupleIJNS5_1CILi1EEES8_S8_EEENS6_IJNS7_ILi64EEENS7_ILi80EEENS7_ILi256EEEEEENS_6half_tEfNS_4arch4Sm90ELb0ELb0ELb0ELb0ELb0ELb0ELb1ELb1ELi2ELi1ELi1ELi1ELb0EEENS1_24CollectiveEpilogueBwdGQAISD_fSG_Li256ELb0ELb0EEENS1_19SingleTileSchedulerILb0ELb0ELb0ELi80EEEEEEEEEvNT_6ParamsE)
        .other          _ZN7cutlass13device_kernelIN5flash11enable_sm90INS1_16FlashAttnBwdSm90INS1_25CollectiveMainloopBwdSm90ILi2ELi1ELi1EN4cute5tupleIJNS5_1CILi1EEES8_S8_EEENS6_IJNS7_ILi64EEENS7_ILi80EEENS7_ILi256EEEEEENS_6half_tEfNS_4arch4Sm90ELb0ELb0ELb0ELb0ELb0ELb0ELb1ELb1ELi2ELi1ELi1ELi1ELb0EEENS1_24CollectiveEpilogueBwdGQAISD_fSG_Li256ELb0ELb0EEENS1_19SingleTileSchedulerILb0ELb0ELb0ELi80EEEEEEEEEvNT_6ParamsE,@"STO_CUDA_ENTRY STV_DEFAULT"
_ZN7cutlass13device_kernelIN5flash11enable_sm90INS1_16FlashAttnBwdSm90INS1_25CollectiveMainloopBwdSm90ILi2ELi1ELi1EN4cute5tupleIJNS5_1CILi1EEES8_S8_EEENS6_IJNS7_ILi64EEENS7_ILi80EEENS7_ILi256EEEEEENS_6half_tEfNS_4arch4Sm90ELb0ELb0ELb0ELb0ELb0ELb0ELb1ELb1ELi2ELi1ELi1ELi1ELb0EEENS1_24CollectiveEpilogueBwdGQAISD_fSG_Li256ELb0ELb0EEENS1_19SingleTileSchedulerILb0ELb0ELb0ELi80EEEEEEEEEvNT_6ParamsE:
[----:B------:R-:W-:Y:S01]  /*0000*/  LDC R1, c[0x0][0x37c] ;  /* 0x0000df00ff017b82 */ /* 0x000fe20000000800 */
[----:B------:R-:W-:Y:S05]  /*0010*/  EXIT ;  /* 0x000000000000794d */ /* 0x000fea0003800000 */
.L_x_1:
        /* <DEDUP_REMOVED lines=14> */
.L_x_109:


//--------------------- .text._ZN7cutlass13device_kernelIN5flash11enable_sm90INS1_16FlashAttnBwdSm90INS1_25CollectiveMainloopBwdSm90ILi2ELi1ELi1EN4cute5tupleIJNS5_1CILi1EEES8_S8_EEENS6_IJNS7_ILi64EEENS7_ILi80EEENS7_ILi256EEEEEENS_6half_tEfNS_4arch4Sm90ELb0ELb0ELb0ELb1ELb0ELb0ELb1ELb1ELi2ELi1ELi1ELi1ELb0EEENS1_21CollectiveEpilogueBwdISD_SE_SG_Li256ELb1ELb1ELi2EEENS1_19SingleTileSchedulerILb1ELb0ELb0ELi80EEEEEEEEEvNT_6ParamsE --------------------------
	.section	.text._ZN7cutlass13device_kernelIN5flash11enable_sm90INS1_16FlashAttnBwdSm90INS1_25CollectiveMainloopBwdSm90ILi2ELi1ELi1EN4cute5tupleIJNS5_1CILi1EEES8_S8_EEENS6_IJNS7_ILi64EEENS7_ILi80EEENS7_ILi256EEEEEENS_6half_tEfNS_4arch4Sm90ELb0ELb0ELb0ELb1ELb0ELb0ELb1ELb1ELi2ELi1ELi1ELi1ELb0EEENS1_21CollectiveEpilogueBwdISD_SE_SG_Li256ELb1ELb1ELi2EEENS1_19SingleTileSchedulerILb1ELb0ELb0ELi80EEEEEEEEEvNT_6ParamsE,"ax",@progbits
	.align	128
.text._ZN7cutlass13device_kernelIN5flash11enable_sm90INS1_16FlashAttnBwdSm90INS1_25CollectiveMainloopBwdSm90ILi2ELi1ELi1EN4cute5tupleIJNS5_1CILi1EEES8_S8_EEENS6_IJNS7_ILi64EEENS7_ILi80EEENS7_ILi256EEEEEENS_6half_tEfNS_4arch4Sm90ELb0ELb0ELb0ELb1ELb0ELb0ELb1ELb1ELi2ELi1ELi1ELi1ELb0EEENS1_21CollectiveEpilogueBwdISD_SE_SG_Li256ELb1ELb1ELi2EEENS1_19SingleTileSchedulerILb1ELb0ELb0ELi80EEEEEEEEEvNT_6ParamsE:
        .type           _ZN7cutlass13device_kernelIN5flash11enable_sm90INS1_16FlashAttnBwdSm90INS1_25CollectiveMainloopBwdSm90ILi2ELi1ELi1EN4cute5tupleIJNS5_1CILi1EEES8_S8_EEENS6_IJNS7_ILi64EEENS7_ILi80EEENS7_ILi256EEEEEENS_6half_tEfNS_4arch4Sm90ELb0ELb0ELb0ELb1ELb0ELb0ELb1ELb1ELi2ELi1ELi1ELi1ELb0EEENS1_21CollectiveEpilogueBwdISD_SE_SG_Li256ELb1ELb1ELi2EEENS1_19SingleTileSchedulerILb1ELb0ELb0ELi80EEEEEEEEEvNT_6ParamsE,@function
        .size           _ZN7cutlass13device_kernelIN5flash11enable_sm90INS1_16FlashAttnBwdSm90INS1_25CollectiveMainloopBwdSm90ILi2ELi1ELi1EN4cute5tupleIJNS5_1CILi1EEES8_S8_EEENS6_IJNS7_ILi64EEENS7_ILi80EEENS7_ILi256EEEEEENS_6half_tEfNS_4arch4Sm90ELb0ELb0ELb0ELb1ELb0ELb0ELb1ELb1ELi2ELi1ELi1ELi1ELb0EEENS1_21CollectiveEpilogueBwdISD_SE_SG_Li256ELb1ELb1ELi2EEENS1_19SingleTileSchedulerILb1ELb0ELb0ELi80EEEEEEEEEvNT_6ParamsE,(.L_x_110 - _ZN7cutlass13device_kernelIN5flash11enable_sm90INS1_16FlashAttnBwdSm90INS1_25CollectiveMainloopBwdSm90ILi2ELi1ELi1EN4cute5tupleIJNS5_1CILi1EEES8_S8_EEENS6_IJNS7_ILi64EEENS7_ILi80EEENS7_ILi256EEEEEENS_6half_tEfNS_4arch4Sm90ELb0ELb0ELb0ELb1ELb0ELb0ELb1ELb1ELi2ELi1ELi1ELi1ELb0EEENS1_21CollectiveEpilogueBwdISD_SE_SG_Li256ELb1ELb1ELi2EEENS1_19SingleTileSchedulerILb1ELb0ELb0ELi80EEEEEEEEEvNT_6ParamsE)
        .other          _ZN7cutlass13device_kernelIN5flash11enable_sm90INS1_16FlashAttnBwdSm90INS1_25CollectiveMainloopBwdSm90ILi2ELi1ELi1EN4cute5tupleIJNS5_1CILi1EEES8_S8_EEENS6_IJNS7_ILi64EEENS7_ILi80EEENS7_ILi256EEEEEENS_6half_tEfNS_4arch4Sm90ELb0ELb0ELb0ELb1ELb0ELb0ELb1ELb1ELi2ELi1ELi1ELi1ELb0EEENS1_21CollectiveEpilogueBwdISD_SE_SG_Li256ELb1ELb1ELi2EEENS1_19SingleTileSchedulerILb1ELb0ELb0ELi80EEEEEEEEEvNT_6ParamsE,@"STO_CUDA_ENTRY STV_DEFAULT"
_ZN7cutlass13device_kernelIN5flash11enable_sm90INS1_16FlashAttnBwdSm90INS1_25CollectiveMainloopBwdSm90ILi2ELi1ELi1EN4cute5tupleIJNS5_1CILi1EEES8_S8_EEENS6_IJNS7_ILi64EEENS7_ILi80EEENS7_ILi256EEEEEENS_6half_tEfNS_4arch4Sm90ELb0ELb0ELb0ELb1ELb0ELb0ELb1ELb1ELi2ELi1ELi1ELi1ELb0EEENS1_21CollectiveEpilogueBwdISD_SE_SG_Li256ELb1ELb1ELi2EEENS1_19SingleTileSchedulerILb1ELb0ELb0ELi80EEEEEEEEEvNT_6ParamsE:
[----:B------:R-:W-:Y:S01]  /*0000*/  LDC R1, c[0x0][0x37c] ;  /* 0x0000df00ff017b82 */ /* 0x000fe20000000800 */
[----:B------:R-:W-:Y:S05]  /*0010*/  EXIT ;  /* 0x000000000000794d */ /* 0x000fea0003800000 */
.L_x_2:
        /* <DEDUP_REMOVED lines=14> */
.L_x_110:


//--------------------- .text._ZN7cutlass13device_kernelIN5flash11enable_sm90INS1_16FlashAttnBwdSm90INS1_25CollectiveMainloopBwdSm90ILi2ELi1ELi1EN4cute5tupleIJNS5_1CILi1EEES8_S8_EEENS6_IJNS7_ILi64EEENS7_ILi80EEENS7_ILi256EEEEEENS_6half_tEfNS_4arch4Sm90ELb0ELb0ELb0ELb1ELb0ELb0ELb1ELb1ELi2ELi1ELi1ELi1ELb0EEENS1_24CollectiveEpilogueBwdGQAISD_fSG_Li256ELb1ELb0EEENS1_19SingleTileSchedulerILb1ELb0ELb0ELi80EEEEEEEEEvNT_6ParamsE --------------------------
	.section	.text._ZN7cutlass13device_kernelIN5flash11enable_sm90INS1_16FlashAttnBwdSm90INS1_25CollectiveMainloopBwdSm90ILi2ELi1ELi1EN4cute5tupleIJNS5_1CILi1EEES8_S8_EEENS6_IJNS7_ILi64EEENS7_ILi80EEENS7_ILi256EEEEEENS_6half_tEfNS_4arch4Sm90ELb0ELb0ELb0ELb1ELb0ELb0ELb1ELb1ELi2ELi1ELi1ELi1ELb0EEENS1_24CollectiveEpilogueBwdGQAISD_fSG_Li256ELb1ELb0EEENS1_19SingleTileSchedulerILb1ELb0ELb0ELi80EEEEEEEEEvNT_6ParamsE,"ax",@progbits
	.align	128
.text._ZN7cutlass13device_kernelIN5flash11enable_sm90INS1_16FlashAttnBwdSm90INS1_25CollectiveMainloopBwdSm90ILi2ELi1ELi1EN4cute5tupleIJNS5_1CILi1EEES8_S8_EEENS6_IJNS7_ILi64EEENS7_ILi80EEENS7_ILi256EEEEEENS_6half_tEfNS_4arch4Sm90ELb0ELb0ELb0ELb1ELb0ELb0ELb1ELb1ELi2ELi1ELi1ELi1ELb0EEENS1_24CollectiveEpilogueBwdGQAISD_fSG_Li256ELb1ELb0EEENS1_19SingleTileSchedulerILb1ELb0ELb0ELi80EEEEEEEEEvNT_6ParamsE:
        .type           _ZN7cutlass13device_kernelIN5flash11enable_sm90INS1_16FlashAttnBwdSm90INS1_25CollectiveMainloopBwdSm90ILi2ELi1ELi1EN4cute5tupleIJNS5_1CILi1EEES8_S8_EEENS6_IJNS7_ILi64EEENS7_ILi80EEENS7_ILi256EEEEEENS_6half_tEfNS_4arch4Sm90ELb0ELb0ELb0ELb1ELb0ELb0ELb1ELb1ELi2ELi1ELi1ELi1ELb0EEENS1_24CollectiveEpilogueBwdGQAISD_fSG_Li256ELb1ELb0EEENS1_19SingleTileSchedulerILb1ELb0ELb0ELi80EEEEEEEEEvNT_6ParamsE,@function
        .size           _ZN7cutlass13device_kernelIN5flash11enable_sm90INS1_16FlashAttnBwdSm90INS1_25CollectiveMainloopBwdSm90ILi2ELi1ELi1EN4cute5tupleIJNS5_1CILi1EEES8_S8_EEENS6_IJNS7_ILi64EEENS7_ILi80EEENS7_ILi256EEEEEENS_6half_tEfNS_4arch4Sm90ELb0ELb0ELb0ELb1ELb0ELb0ELb1ELb1ELi2ELi1ELi1ELi1ELb0EEENS1_24CollectiveEpilogueBwdGQAISD_fSG_Li256ELb1ELb0EEENS1_19SingleTileSchedulerILb1ELb0ELb0ELi80EEEEEEEEEvNT_6ParamsE,(.L_x_111 - _ZN7cutlass13device_kernelIN5flash11enable_sm90INS1_16FlashAttnBwdSm90INS1_25CollectiveMainloopBwdSm90ILi2ELi1ELi1EN4cute5tupleIJNS5_1CILi1EEES8_S8_EEENS6_IJNS7_ILi64EEENS7_ILi80EEENS7_ILi256EEEEEENS_6half_tEfNS_4arch4Sm90ELb0ELb0ELb0ELb1ELb0ELb0ELb1ELb1ELi2ELi1ELi1ELi1ELb0EEENS1_24CollectiveEpilogueBwdGQAISD_fSG_Li256ELb1ELb0EEENS1_19SingleTileSchedulerILb1ELb0ELb0ELi80EEEEEEEEEvNT_6ParamsE)
        .other          _ZN7cutlass13device_kernelIN5flash11enable_sm90INS1_16FlashAttnBwdSm90INS1_25CollectiveMainloopBwdSm90ILi2ELi1ELi1EN4cute5tupleIJNS5_1CILi1EEES8_S8_EEENS6_IJNS7_ILi64EEENS7_ILi80EEENS7_ILi256EEEEEENS_6half_tEfNS_4arch4Sm90ELb0ELb0ELb0ELb1ELb0ELb0ELb1ELb1ELi2ELi1ELi1ELi1ELb0EEENS1_24CollectiveEpilogueBwdGQAISD_fSG_Li256ELb1ELb0EEENS1_19SingleTileSchedulerILb1ELb0ELb0ELi80EEEEEEEEEvNT_6ParamsE,@"STO_CUDA_ENTRY STV_DEFAULT"
_ZN7cutlass13device_kernelIN5flash11enable_sm90INS1_16FlashAttnBwdSm90INS1_25CollectiveMainloopBwdSm90ILi2ELi1ELi1EN4cute5tupleIJNS5_1CILi1EEES8_S8_EEENS6_IJNS7_ILi64EEENS7_ILi80EEENS7_ILi256EEEEEENS_6half_tEfNS_4arch4Sm90ELb0ELb0ELb0ELb1ELb0ELb0ELb1ELb1ELi2ELi1ELi1ELi1ELb0EEENS1_24CollectiveEpilogueBwdGQAISD_fSG_Li256ELb1ELb0EEENS1_19SingleTileSchedulerILb1ELb0ELb0ELi80EEEEEEEEEvNT_6ParamsE:
[----:B------:R-:W-:Y:S01]  /*0000*/  LDC R1, c[0x0][0x37c] ;  /* 0x0000df00ff017b82 */ /* 0x000fe20000000800 */
[----:B------:R-:W-:Y:S05]  /*0010*/  EXIT ;  /* 0x000000000000794d */ /* 0x000fea0003800000 */
.L_x_3:
        /* <DEDUP_REMOVED lines=14> */
.L_x_111:


//--------------------- .text._ZN7cutlass13device_kernelIN5flash11enable_sm90INS1_16FlashAttnBwdSm90INS1_25CollectiveMainloopBwdSm90ILi2ELi1ELi1EN4cute5tupleIJNS5_1CILi1EEES8_S8_EEENS6_IJNS7_ILi64EEENS7_ILi80EEENS7_ILi256EEEEEENS_6half_tEfNS_4arch4Sm90ELb0ELb1ELb0ELb0ELb0ELb0ELb1ELb1ELi2ELi1ELi1ELi1ELb0EEENS1_21CollectiveEpilogueBwdISD_SE_SG_Li256ELb0ELb1ELi2EEENS1_19SingleTileSchedulerILb0ELb0ELb0ELi80EEEEEEEEEvNT_6ParamsE --------------------------
	.section	.text._ZN7cutlass13device_kernelIN5flash11enable_sm90INS1_16FlashAttnBwdSm90INS1_25CollectiveMainloopBwdSm90ILi2ELi1ELi1EN4cute5tupleIJNS5_1CILi1EEES8_S8_EEENS6_IJNS7_ILi64EEENS7_ILi80EEENS7_ILi256EEEEEENS_6half_tEfNS_4arch4Sm90ELb0ELb1ELb0ELb0ELb0ELb0ELb1ELb1ELi2ELi1ELi1ELi1ELb0EEENS1_21CollectiveEpilogueBwdISD_SE_SG_Li256ELb0ELb1ELi2EEENS1_19SingleTileSchedulerILb0ELb0ELb0ELi80EEEEEEEEEvNT_6ParamsE,"ax",@progbits
	.align	128
.text._ZN7cutlass13device_kernelIN5flash11enable_sm90INS1_16FlashAttnBwdSm90INS1_25CollectiveMainloopBwdSm90ILi2ELi1ELi1EN4cute5tupleIJNS5_1CILi1EEES8_S8_EEENS6_IJNS7_ILi64EEENS7_ILi80EEENS7_ILi256EEEEEENS_6half_tEfNS_4arch4Sm90ELb0ELb1ELb0ELb0ELb0ELb0ELb1ELb1ELi2ELi1ELi1ELi1ELb0EEENS1_21CollectiveEpilogueBwdISD_SE_SG_Li256ELb0ELb1ELi2EEENS1_19SingleTileSchedulerILb0ELb0ELb0ELi80EEEEEEEEEvNT_6ParamsE:
        .type           _ZN7cutlass13device_kernelIN5flash11enable_sm90INS1_16FlashAttnBwdSm90INS1_25CollectiveMainloopBwdSm90ILi2ELi1ELi1EN4cute5tupleIJNS5_1CILi1EEES8_S8_EEENS6_IJNS7_ILi64EEENS7_ILi80EEENS7_ILi256EEEEEENS_6half_tEfNS_4arch4Sm90ELb0ELb1ELb0ELb0ELb0ELb0ELb1ELb1ELi2ELi1ELi1ELi1ELb0EEENS1_21CollectiveEpilogueBwdISD_SE_SG_Li256ELb0ELb1ELi2EEENS1_19SingleTileSchedulerILb0ELb0ELb0ELi80EEEEEEEEEvNT_6ParamsE,@function
        .size           _ZN7cutlass13device_kernelIN5flash11enable_sm90INS1_16FlashAttnBwdSm90INS1_25CollectiveMainloopBwdSm90ILi2ELi1ELi1EN4cute5tupleIJNS5_1CILi1EEES8_S8_EEENS6_IJNS7_ILi64EEENS7_ILi80EEENS7_ILi256EEEEEENS_6half_tEfNS_4arch4Sm90ELb0ELb1ELb0ELb0ELb0ELb0ELb1ELb1ELi2ELi1ELi1ELi1ELb0EEENS1_21CollectiveEpilogueBwdISD_SE_SG_Li256ELb0ELb1ELi2EEENS1_19SingleTileSchedulerILb0ELb0ELb0ELi80EEEEEEEEEvNT_6ParamsE,(.L_x_112 - _ZN7cutlass13device_kernelIN5flash11enable_sm90INS1_16FlashAttnBwdSm90INS1_25CollectiveMainloopBwdSm90ILi2ELi1ELi1EN4cute5tupleIJNS5_1CILi1EEES8_S8_EEENS6_IJNS7_ILi64EEENS7_ILi80EEENS7_ILi256EEEEEENS_6half_tEfNS_4arch4Sm90ELb0ELb1ELb0ELb0ELb0ELb0ELb1ELb1ELi2ELi1ELi1ELi1ELb0EEENS1_21CollectiveEpilogueBwdISD_SE_SG_Li256ELb0ELb1ELi2EEENS1_19SingleTileSchedulerILb0ELb0ELb0ELi80EEEEEEEEEvNT_6ParamsE)
        .other          _ZN7cutlass13device_kernelIN5flash11enable_sm90INS1_16FlashAttnBwdSm90INS1_25CollectiveMainloopBwdSm90ILi2ELi1ELi1EN4cute5tupleIJNS5_1CILi1EEES8_S8_EEENS6_IJNS7_ILi64EEENS7_ILi80EEENS7_ILi256EEEEEENS_6half_tEfNS_4arch4Sm90ELb0ELb1ELb0ELb0ELb0ELb0ELb1ELb1ELi2ELi1ELi1ELi1ELb0EEENS1_21CollectiveEpilogueBwdISD_SE_SG_Li256ELb0ELb1ELi2EEENS1_19SingleTileSchedulerILb0ELb0ELb0ELi80EEEEEEEEEvNT_6ParamsE,@"STO_CUDA_ENTRY STV_DEFAULT"
_ZN7cutlass13device_kernelIN5flash11enable_sm90INS1_16FlashAttnBwdSm90INS1_25CollectiveMainloopBwdSm90ILi2ELi1ELi1EN4cute5tupleIJNS5_1CILi1EEES8_S8_EEENS6_IJNS7_ILi64EEENS7_ILi80EEENS7_ILi256EEEEEENS_6half_tEfNS_4arch4Sm90ELb0ELb1ELb0ELb0ELb0ELb0ELb1ELb1ELi2ELi1ELi1ELi1ELb0EEENS1_21CollectiveEpilogueBwdISD_SE_SG_Li256ELb0ELb1ELi2EEENS1_19SingleTileSchedulerILb0ELb0ELb0ELi80EEEEEEEEEvNT_6ParamsE:
[----:B------:R-:W-:Y:S01]  /*0000*/  LDC R1, c[0x0][0x37c] ;  /* 0x0000df00ff017b82 */ /* 0x000fe20000000800 */
[----:B------:R-:W-:Y:S05]  /*0010*/  EXIT ;  /* 0x000000000000794d */ /* 0x000fea0003800000 */
.L_x_4:
        /* <DEDUP_REMOVED lines=14> */
.L_x_112:


//--------------------- .text._ZN7cutlass13device_kernelIN5flash11enable_sm90INS1_16FlashAttnBwdSm90INS1_25CollectiveMainloopBwdSm90ILi2ELi1ELi1EN4cute5tupleIJNS5_1CILi1EEES8_S8_EEENS6_IJNS7_ILi64EEENS7_ILi80EEENS7_ILi256EEEEEENS_6half_tEfNS_4arch4Sm90ELb0ELb1ELb0ELb0ELb0ELb0ELb1ELb1ELi2ELi1ELi1ELi1ELb0EEENS1_24CollectiveEpilogueBwdGQAISD_fSG_Li256ELb0ELb0EEENS1_19SingleTileSchedulerILb0ELb0ELb0ELi80EEEEEEEEEvNT_6ParamsE --------------------------
	.section	.text._ZN7cutlass13device_kernelIN5flash11enable_sm90INS1_16FlashAttnBwdSm90INS1_25CollectiveMainloopBwdSm90ILi2ELi1ELi1EN4cute5tupleIJNS5_1CILi1EEES8_S8_EEENS6_IJNS7_ILi64EEENS7_ILi80EEENS7_ILi256EEEEEENS_6half_tEfNS_4arch4Sm90ELb0ELb1ELb0ELb0ELb0ELb0ELb1ELb1ELi2ELi1ELi1ELi1ELb0EEENS1_24CollectiveEpilogueBwdGQAISD_fSG_Li256ELb0ELb0EEENS1_19SingleTileSchedulerILb0ELb0ELb0ELi80EEEEEEEEEvNT_6ParamsE,"ax",@progbits
	.align	128
.text._ZN7cutlass13device_kernelIN5flash11enable_sm90INS1_16FlashAttnBwdSm90INS1_25CollectiveMainloopBwdSm90ILi2ELi1ELi1EN4cute5tupleIJNS5_1CILi1EEES8_S8_EEENS6_IJNS7_ILi64EEENS7_ILi80EEENS7_ILi256EEEEEENS_6half_tEfNS_4arch4Sm90ELb0ELb1ELb0ELb0ELb0ELb0ELb1ELb1ELi2ELi1ELi1ELi1ELb0EEENS1_24CollectiveEpilogueBwdGQAISD_fSG_Li256ELb0ELb0EEENS1_19SingleTileSchedulerILb0ELb0ELb0ELi80EEEEEEEEEvNT_6ParamsE:
        .type           _ZN7cutlass13device_kernelIN5flash11enable_sm90INS1_16FlashAttnBwdSm90INS1_25CollectiveMainloopBwdSm90ILi2ELi1ELi1EN4cute5tupleIJNS5_1CILi1EEES8_S8_EEENS6_IJNS7_ILi64EEENS7_ILi80EEENS7_ILi256EEEEEENS_6half_tEfNS_4arch4Sm90ELb0ELb1ELb0ELb0ELb0ELb0ELb1ELb1ELi2ELi1ELi1ELi1ELb0EEENS1_24CollectiveEpilogueBwdGQAISD_fSG_Li256ELb0ELb0EEENS1_19SingleTileSchedulerILb0ELb0ELb0ELi80EEEEEEEEEvNT_6ParamsE,@function
        .size           _ZN7cutlass13device_kernelIN5flash11enable_sm90INS1_16FlashAttnBwdSm90INS1_25CollectiveMainloopBwdSm90ILi2ELi1ELi1EN4cute5tupleIJNS5_1CILi1EEES8_S8_EEENS6_IJNS7_ILi64EEENS7_ILi80EEENS7_ILi256EEEEEENS_6half_tEfNS_4arch4Sm90ELb0ELb1ELb0ELb0ELb0ELb0ELb1ELb1ELi2ELi1ELi1ELi1ELb0EEENS1_24CollectiveEpilogueBwdGQAISD_fSG_Li256ELb0ELb0EEENS1_19SingleTileSchedulerILb0ELb0ELb0ELi80EEEEEEEEEvNT_6ParamsE,(.L_x_113 - _ZN7cutlass13device_kernelIN5flash11enable_sm90INS1_16FlashAttnBwdSm90INS1_25CollectiveMainloopBwdSm90ILi2ELi1ELi1EN4cute5tupleIJNS5_1CILi1EEES8_S8_EEENS6_IJNS7_ILi64EEENS7_ILi80EEENS7_ILi256EEEEEENS_6half_tEfNS_4arch4Sm90ELb0ELb1ELb0ELb0ELb0ELb0ELb1ELb1ELi2ELi1ELi1ELi1ELb0EEENS1_24CollectiveEpilogueBwdGQAISD_fSG_Li256ELb0ELb0EEENS1_19SingleTileSchedulerILb0ELb0ELb0ELi80EEEEEEEEEvNT_6ParamsE)
        .other          _ZN7cutlass13device_kernelIN5flash11enable_sm90INS1_16FlashAttnBwdSm90INS1_25CollectiveMainloopBwdSm90ILi2ELi1ELi1EN4cute5tupleIJNS5_1CILi1EEES8_S8_EEENS6_IJNS7_ILi64EEENS7_ILi80EEENS7_ILi256EEEEEENS_6half_tEfNS_4arch4Sm90ELb0ELb1ELb0ELb0ELb0ELb0ELb1ELb1ELi2ELi1ELi1ELi1ELb0EEENS1_24CollectiveEpilogueBwdGQAISD_fSG_Li256ELb0ELb0EEENS1_19SingleTileSchedulerILb0ELb0ELb0ELi80EEEEEEEEEvNT_6ParamsE,@"STO_CUDA_ENTRY STV_DEFAULT"
_ZN7cutlass13device_kernelIN5flash11enable_sm90INS1_16FlashAttnBwdSm90INS1_25CollectiveMainloopBwdSm90ILi2ELi1ELi1EN4cute5tupleIJNS5_1CILi1EEES8_S8_EEENS6_IJNS7_ILi64EEENS7_ILi80EEENS7_ILi256EEEEEENS_6half_tEfNS_4arch4Sm90ELb0ELb1ELb0ELb0ELb0ELb0ELb1ELb1ELi2ELi1ELi1ELi1ELb0EEENS1_24CollectiveEpilogueBwdGQAISD_fSG_Li256ELb0ELb0EEENS1_19SingleTileSchedulerILb0ELb0ELb0ELi80EEEEEEEEEvNT_6ParamsE:
[----:B------:R-:W-:Y:S01]  /*0000*/  LDC R1, c[0x0][0x37c] ;  /* 0x0000df00ff017b82 */ /* 0x000fe20000000800 */
[----:B------:R-:W-:Y:S05]  /*0010*/  EXIT ;  /* 0x000000000000794d */ /* 0x000fea0003800000 */
.L_x_5:
        /* <DEDUP_REMOVED lines=14> */
.L_x_113:


//--------------------- .text._ZN7cutlass13device_kernelIN5flash11enable_sm90INS1_16FlashAttnBwdSm90INS1_25CollectiveMainloopBwdSm90ILi2ELi1ELi1EN4cute5tupleIJNS5_1CILi1EEES8_S8_EEENS6_IJNS7_ILi64EEENS7_ILi80EEENS7_ILi256EEEEEENS_6half_tEfNS_4arch4Sm90ELb0ELb1ELb0ELb1ELb0ELb0ELb1ELb1ELi2ELi1ELi1ELi1ELb0EEENS1_21CollectiveEpilogueBwdISD_SE_SG_Li256ELb1ELb1ELi2EEENS1_19SingleTileSchedulerILb1ELb0ELb0ELi80EEEEEEEEEvNT_6ParamsE --------------------------
	.section	.text._ZN7cutlass13device_kernelIN5flash11enable_sm90INS1_16FlashAttnBwdSm90INS1_25CollectiveMainloopBwdSm90ILi2ELi1ELi1EN4cute5tupleIJNS5_1CILi1EEES8_S8_EEENS6_IJNS7_ILi64EEENS7_ILi80EEENS7_ILi256EEEEEENS_6half_tEfNS_4arch4Sm90ELb0ELb1ELb0ELb1ELb0ELb0ELb1ELb1ELi2ELi1ELi1ELi1ELb0EEENS1_21CollectiveEpilogueBwdISD_SE_SG_Li256ELb1ELb1ELi2EEENS1_19SingleTileSchedulerILb1ELb0ELb0ELi80EEEEEEEEEvNT_6ParamsE,"ax",@progbits
	.align	128
.text._ZN7cutlass13device_kernelIN5flash11enable_sm90INS1_16FlashAttnBwdSm90INS1_25CollectiveMainloopBwdSm90ILi2ELi1ELi1EN4cute5tupleIJNS5_1CILi1EEES8_S8_EEENS6_IJNS7_ILi64EEENS7_ILi80EEENS7_ILi256EEEEEENS_6half_tEfNS_4arch4Sm90ELb0ELb1ELb0ELb1ELb0ELb0ELb1ELb1ELi2ELi1ELi1ELi1ELb0EEENS1_21CollectiveEpilogueBwdISD_SE_SG_Li256ELb1ELb1ELi2EEENS1_19SingleTileSchedulerILb1ELb0ELb0ELi80EEEEEEEEEvNT_6ParamsE:
        .type           _ZN7cutlass13device_kernelIN5flash11enable_sm90INS1_16FlashAttnBwdSm90INS1_25CollectiveMainloopBwdSm90ILi2ELi1ELi1EN4cute5tupleIJNS5_1CILi1EEES8_S8_EEENS6_IJNS7_ILi64EEENS7_ILi80EEENS7_ILi256EEEEEENS_6half_tEfNS_4arch4Sm90ELb0ELb1ELb0ELb1ELb0ELb0ELb1ELb1ELi2ELi1ELi1ELi1ELb0EEENS1_21CollectiveEpilogueBwdISD_SE_SG_Li256ELb1ELb1ELi2EEENS1_19SingleTileSchedulerILb1ELb0ELb0ELi80EEEEEEEEEvNT_6ParamsE,@function
        .size           _ZN7cutlass13device_kernelIN5flash11enable_sm90INS1_16FlashAttnBwdSm90INS1_25CollectiveMainloopBwdSm90ILi2ELi1ELi1EN4cute5tupleIJNS5_1CILi1EEES8_S8_EEENS6_IJNS7_ILi64EEENS7_ILi80EEENS7_ILi256EEEEEENS_6half_tEfNS_4arch4Sm90ELb0ELb1ELb0ELb1ELb0ELb0ELb1ELb1ELi2ELi1ELi1ELi1ELb0EEENS1_21CollectiveEpilogueBwdISD_SE_SG_Li256ELb1ELb1ELi2EEENS1_19SingleTileSchedulerILb1ELb0ELb0ELi80EEEEEEEEEvNT_6ParamsE,(.L_x_114 - _ZN7cutlass13device_kernelIN5flash11enable_sm90INS1_16FlashAttnBwdSm90INS1_25CollectiveMainloopBwdSm90ILi2ELi1ELi1EN4cute5tupleIJNS5_1CILi1EEES8_S8_EEENS6_IJNS7_ILi64EEENS7_ILi80EEENS7_ILi256EEEEEENS_6half_tEfNS_4arch4Sm90ELb0ELb1ELb0ELb1ELb0ELb0ELb1ELb1ELi2ELi1ELi1ELi1ELb0EEENS1_21CollectiveEpilogueBwdISD_SE_SG_Li256ELb1ELb1ELi2EEENS1_19SingleTileSchedulerILb1ELb0ELb0ELi80EEEEEEEEEvNT_6ParamsE)
        .other          _ZN7cutlass13device_kernelIN5flash11enable_sm90INS1_16FlashAttnBwdSm90INS1_25CollectiveMainloopBwdSm90ILi2ELi1ELi1EN4cute5tupleIJNS5_1CILi1EEES8_S8_EEENS6_IJNS7_ILi64EEENS7_ILi80EEENS7_ILi256EEEEEENS_6half_tEfNS_4arch4Sm90ELb0ELb1ELb0ELb1ELb0ELb0ELb1ELb1ELi2ELi1ELi1ELi1ELb0EEENS1_21CollectiveEpilogueBwdISD_SE_SG_Li256ELb1ELb1ELi2EEENS1_19SingleTileSchedulerILb1ELb0ELb0ELi80EEEEEEEEEvNT_6ParamsE,@"STO_CUDA_ENTRY STV_DEFAULT"
_ZN7cutlass13device_kernelIN5flash11enable_sm90INS1_16FlashAttnBwdSm90INS1_25CollectiveMainloopBwdSm90ILi2ELi1ELi1EN4cute5tupleIJNS5_1CILi1EEES8_S8_EEENS6_IJNS7_ILi64EEENS7_ILi80EEENS7_ILi256EEEEEENS_6half_tEfNS_4arch4Sm90ELb0ELb1ELb0ELb1ELb0ELb0ELb1ELb1ELi2ELi1ELi1ELi1ELb0EEENS1_21CollectiveEpilogueBwdISD_SE_SG_Li256ELb1ELb1ELi2EEENS1_19SingleTileSchedulerILb1ELb0ELb0ELi80EEEEEEEEEvNT_6ParamsE:
[----:B------:R-:W-:Y:S01]  /*0000*/  LDC R1, c[0x0][0x37c] ;  /* 0x0000df00ff017b82 */ /* 0x000fe20000000800 */
[----:B------:R-:W-:Y:S05]  /*0010*/  EXIT ;  /* 0x000000000000794d */ /* 0x000fea0003800000 */
.L_x_6:
        /* <DEDUP_REMOVED lines=14> */
.L_x_114:


//--------------------- .text._ZN7cutlass13device_kernelIN5flash11enable_sm90INS1_16FlashAttnBwdSm90INS1_25CollectiveMainloopBwdSm90ILi2ELi1ELi1EN4cute5tupleIJNS5_1CILi1EEES8_S8_EEENS6_IJNS7_ILi64EEENS7_ILi80EEENS7_ILi256EEEEEENS_6half_tEfNS_4arch4Sm90ELb0ELb1ELb0ELb1ELb0ELb0ELb1ELb1ELi2ELi1ELi1ELi1ELb0EEENS1_24CollectiveEpilogueBwdGQAISD_fSG_Li256ELb1ELb0EEENS1_19SingleTileSchedulerILb1ELb0ELb0ELi80EEEEEEEEEvNT_6ParamsE --------------------------
	.section	.text._ZN7cutlass13device_kernelIN5flash11enable_sm90INS1_16FlashAttnBwdSm90INS1_25CollectiveMainloopBwdSm90ILi2ELi1ELi1EN4cute5tupleIJNS5_1CILi1EEES8_S8_EEENS6_IJNS7_ILi64EEENS7_ILi80EEENS7_ILi256EEEEEENS_6half_tEfNS_4arch4Sm90ELb0ELb1ELb0ELb1ELb0ELb0ELb1ELb1ELi2ELi1ELi1ELi1ELb0EEENS1_24CollectiveEpilogueBwdGQAISD_fSG_Li256ELb1ELb0EEENS1_19SingleTileSchedulerILb1ELb0ELb0ELi80EEEEEEEEEvNT_6ParamsE,"ax",@progbits
	.align	128
.text._ZN7cutlass13device_kernelIN5flash11enable_sm90INS1_16FlashAttnBwdSm90INS1_25CollectiveMainloopBwdSm90ILi2ELi1ELi1EN4cute5tupleIJNS5_1CILi1EEES8_S8_EEENS6_IJNS7_ILi64EEENS7_ILi80EEENS7_ILi256EEEEEENS_6half_tEfNS_4arch4Sm90ELb0ELb1ELb0ELb1ELb0ELb0ELb1ELb1ELi2ELi1ELi1ELi1ELb0EEENS1_24CollectiveEpilogueBwdGQAISD_fSG_Li256ELb1ELb0EEENS1_19SingleTileSchedulerILb1ELb0ELb0ELi80EEEEEEEEEvNT_6ParamsE:
        .type           _ZN7cutlass13device_kernelIN5flash11enable_sm90INS1_16FlashAttnBwdSm90INS1_25CollectiveMainloopBwdSm90ILi2ELi1ELi1EN4cute5tupleIJNS5_1CILi1EEES8_S8_EEENS6_IJNS7_ILi64EEENS7_ILi80EEENS7_ILi256EEEEEENS_6half_tEfNS_4arch4Sm90ELb0ELb1ELb0ELb1ELb0ELb0ELb1ELb1ELi2ELi1ELi1ELi1ELb0EEENS1_24CollectiveEpilogueBwdGQAISD_fSG_Li256ELb1ELb0EEENS1_19SingleTileSchedulerILb1ELb0ELb0ELi80EEEEEEEEEvNT_6ParamsE,@function
        .size           _ZN7cutlass13device_kernelIN5flash11enable_sm90INS1_16FlashAttnBwdSm90INS1_25CollectiveMainloopBwdSm90ILi2ELi1ELi1EN4cute5tupleIJNS5_1CILi1EEES8_S8_EEENS6_IJNS7_ILi64EEENS7_ILi80EEENS7_ILi256EEEEEENS_6half_tEfNS_4arch4Sm90ELb0ELb1ELb0ELb1ELb0ELb0ELb1ELb1ELi2ELi1ELi1ELi1ELb0EEENS1_24CollectiveEpilogueBwdGQAISD_fSG_Li256ELb1ELb0EEENS1_19SingleTileSchedulerILb1ELb0ELb0ELi80EEEEEEEEEvNT_6ParamsE,(.L_x_115 - _ZN7cutlass13device_kernelIN5flash11enable_sm90INS1_16FlashAttnBwdSm90INS1_25CollectiveMainloopBwdSm90ILi2ELi1ELi1EN4cute5tupleIJNS5_1CILi1EEES8_S8_EEENS6_IJNS7_ILi64EEENS7_ILi80EEENS7_ILi256EEEEEENS_6half_tEfNS_4arch4Sm90ELb0ELb1ELb0ELb1ELb0ELb0ELb1ELb1ELi2ELi1ELi1ELi1ELb0EEENS1_24CollectiveEpilogueBwdGQAISD_fSG_Li256ELb1ELb0EEENS1_19SingleTileSchedulerILb1ELb0ELb0ELi80EEEEEEEEEvNT_6ParamsE)
        .other          _ZN7cutlass13device_kernelIN5flash11enable_sm90INS1_16FlashAttnBwdSm90INS1_25CollectiveMainloopBwdSm90ILi2ELi1ELi1EN4cute5tupleIJNS5_1CILi1EEES8_S8_EEENS6_IJNS7_ILi64EEENS7_ILi80EEENS7_ILi256EEEEEENS_6half_tEfNS_4arch4Sm90ELb0ELb1ELb0ELb1ELb0ELb0ELb1ELb1ELi2ELi1ELi1ELi1ELb0EEENS1_24CollectiveEpilogueBwdGQAISD_fSG_Li256ELb1ELb0EEENS1_19SingleTileSchedulerILb1ELb0ELb0ELi80EEEEEEEEEvNT_6ParamsE,@"STO_CUDA_ENTRY STV_DEFAULT"
_ZN7cutlass13device_kernelIN5flash11enable_sm90INS1_16FlashAttnBwdSm90INS1_25CollectiveMainloopBwdSm90ILi2ELi1ELi1EN4cute5tupleIJNS5_1CILi1EEES8_S8_EEENS6_IJNS7_ILi64EEENS7_ILi80EEENS7_ILi256EEEEEENS_6half_tEfNS_4arch4Sm90ELb0ELb1ELb0ELb1ELb0ELb0ELb1ELb1ELi2ELi1ELi1ELi1ELb0EEENS1_24CollectiveEpilogueBwdGQAISD_fSG_Li256ELb1ELb0EEENS1_19SingleTileSchedulerILb1ELb0ELb0ELi80EEEEEEEEEvNT_6ParamsE:
[----:B------:R-:W-:Y:S01]  /*0000*/  LDC R1, c[0x0][0x37c] ;  /* 0x0000df00ff017b82 */ /* 0x000fe20000000800 */
[----:B------:R-:W-:Y:S05]  /*0010*/  EXIT ;  /* 0x000000000000794d */ /* 0x000fea0003800000 */
.L_x_7:
        /* <DEDUP_REMOVED lines=14> */
.L_x_115:


//--------------------- .text._ZN7cutlass13device_kernelIN5flash11enable_sm90INS1_16FlashAttnBwdSm90INS1_25CollectiveMainloopBwdSm90ILi2ELi1ELi1EN4cute5tupleIJNS5_1CILi1EEES8_S8_EEENS6_IJNS7_ILi64EEENS7_ILi80EEENS7_ILi256EEEEEENS_6half_tEfNS_4arch4Sm90ELb1ELb0ELb0ELb0ELb0ELb0ELb1ELb1ELi2ELi1ELi1ELi1ELb0EEENS1_21CollectiveEpilogueBwdISD_SE_SG_Li256ELb0ELb1ELi2EEENS1_25SingleTileBwdLPTSchedulerILb0ELi80ELb0EEEEEEEEEvNT_6ParamsE --------------------------
	.section	.text._ZN7cutlass13device_kernelIN5flash11enable_sm90INS1_16FlashAttnBwdSm90INS1_25CollectiveMainloopBwdSm90ILi2ELi1ELi1EN4cute5tupleIJNS5_1CILi1EEES8_S8_EEENS6_IJNS7_ILi64EEENS7_ILi80EEENS7_ILi256EEEEEENS_6half_tEfNS_4arch4Sm90ELb1ELb0ELb0ELb0ELb0ELb0ELb1ELb1ELi2ELi1ELi1ELi1ELb0EEENS1_21CollectiveEpilogueBwdISD_SE_SG_Li256ELb0ELb1ELi2EEENS1_25SingleTileBwdLPTSchedulerILb0ELi80ELb0EEEEEEEEEvNT_6ParamsE,"ax",@progbits
	.align	128
.text._ZN7cutlass13device_kernelIN5flash11enable_sm90INS1_16FlashAttnBwdSm90INS1_25CollectiveMainloopBwdSm90ILi2ELi1ELi1EN4cute5tupleIJNS5_1CILi1EEES8_S8_EEENS6_IJNS7_ILi64EEENS7_ILi80EEENS7_ILi256EEEEEENS_6half_tEfNS_4arch4Sm90ELb1ELb0ELb0ELb0ELb0ELb0ELb1ELb1ELi2ELi1ELi1ELi1ELb0EEENS1_21CollectiveEpilogueBwdISD_SE_SG_Li256ELb0ELb1ELi2EEENS1_25SingleTileBwdLPTSchedulerILb0ELi80ELb0EEEEEEEEEvNT_6ParamsE:
        .type           _ZN7cutlass13device_kernelIN5flash11enable_sm90INS1_16FlashAttnBwdSm90INS1_25CollectiveMainloopBwdSm90ILi2ELi1ELi1EN4cute5tupleIJNS5_1CILi1EEES8_S8_EEENS6_IJNS7_ILi64EEENS7_ILi80EEENS7_ILi256EEEEEENS_6half_tEfNS_4arch4Sm90ELb1ELb0ELb0ELb0ELb0ELb0ELb1ELb1ELi2ELi1ELi1ELi1ELb0EEENS1_21CollectiveEpilogueBwdISD_SE_SG_Li256ELb0ELb1ELi2EEENS1_25SingleTileBwdLPTSchedulerILb0ELi80ELb0EEEEEEEEEvNT_6ParamsE,@function
        .size           _ZN7cutlass13device_kernelIN5flash11enable_sm90INS1_16FlashAttnBwdSm90INS1_25CollectiveMainloopBwdSm90ILi2ELi1ELi1EN4cute5tupleIJNS5_1CILi1EEES8_S8_EEENS6_IJNS7_ILi64EEENS7_ILi80EEENS7_ILi256EEEEEENS_6half_tEfNS_4arch4Sm90ELb1ELb0ELb0ELb0ELb0ELb0ELb1ELb1ELi2ELi1ELi1ELi1ELb0EEENS1_21CollectiveEpilogueBwdISD_SE_SG_Li256ELb0ELb1ELi2EEENS1_25SingleTileBwdLPTSchedulerILb0ELi80ELb0EEEEEEEEEvNT_6ParamsE,(.L_x_116 - _ZN7cutlass13device_kernelIN5flash11enable_sm90INS1_16FlashAttnBwdSm90INS1_25CollectiveMainloopBwdSm90ILi2ELi1ELi1EN4cute5tupleIJNS5_1CILi1EEES8_S8_EEENS6_IJNS7_ILi64EEENS7_ILi80EEENS7_ILi256EEEEEENS_6half_tEfNS_4arch4Sm90ELb1ELb0ELb0ELb0ELb0ELb0ELb1ELb1ELi2ELi1ELi1ELi1ELb0EEENS1_21CollectiveEpilogueBwdISD_SE_SG_Li256ELb0ELb1ELi2EEENS1_25SingleTileBwdLPTSchedulerILb0ELi80ELb0EEEEEEEEEvNT_6ParamsE)
        .other          _ZN7cutlass13device_kernelIN5flash11enable_sm90INS1_16FlashAttnBwdSm90INS1_25CollectiveMainloopBwdSm90ILi2ELi1ELi1EN4cute5tupleIJNS5_1CILi1EEES8_S8_EEENS6_IJNS7_ILi64EEENS7_ILi80EEENS7_ILi256EEEEEENS_6half_tEfNS_4arch4Sm90ELb1ELb0ELb0ELb0ELb0ELb0ELb1ELb1ELi2ELi1ELi1ELi1ELb0EEENS1_21CollectiveEpilogueBwdISD_SE_SG_Li256ELb0ELb1ELi2EEENS1_25SingleTileBwdLPTSchedulerILb0ELi80ELb0EEEEEEEEEvNT_6ParamsE,@"STO_CUDA_ENTRY STV_DEFAULT"
_ZN7cutlass13device_kernelIN5flash11enable_sm90INS1_16FlashAttnBwdSm90INS1_25CollectiveMainloopBwdSm90ILi2ELi1ELi1EN4cute5tupleIJNS5_1CILi1EEES8_S8_EEENS6_IJNS7_ILi64EEENS7_ILi80EEENS7_ILi256EEEEEENS_6half_tEfNS_4arch4Sm90ELb1ELb0ELb0ELb0ELb0ELb0ELb1ELb1ELi2ELi1ELi1ELi1ELb0EEENS1_21CollectiveEpilogueBwdISD_SE_SG_Li256ELb0ELb1ELi2EEENS1_25SingleTileBwdLPTSchedulerILb0ELi80ELb0EEEEEEEEEvNT_6ParamsE:
[----:B------:R-:W-:Y:S01]  /*0000*/  LDC R1, c[0x0][0x37c] ;  /* 0x0000df00ff017b82 */ /* 0x000fe20000000800 */
[----:B------:R-:W-:Y:S05]  /*0010*/  EXIT ;  /* 0x000000000000794d */ /* 0x000fea0003800000 */
.L_x_8:
        /* <DEDUP_REMOVED lines=14> */
.L_x_116:


//--------------------- .text._ZN7cutlass13device_kernelIN5flash11enable_sm90INS1_16FlashAttnBwdSm90INS1_25CollectiveMainloopBwdSm90ILi2ELi1ELi1EN4cute5tupleIJNS5_1CILi1EEES8_S8_EEENS6_IJNS7_ILi64EEENS7_ILi80EEENS7_ILi256EEEEEENS_6half_tEfNS_4arch4Sm90ELb1ELb0ELb0ELb0ELb0ELb0ELb1ELb1ELi2ELi1ELi1ELi1ELb0EEENS1_24CollectiveEpilogueBwdGQAISD_fSG_Li256ELb0ELb0EEENS1_25SingleTileBwdLPTSchedulerILb0ELi80ELb0EEEEEEEEEvNT_6ParamsE --------------------------
	.section	.text._ZN7cutlass13device_kernelIN5flash11enable_sm90INS1_16FlashAttnBwdSm90INS1_25CollectiveMainloopBwdSm90ILi2ELi1ELi1EN4cute5tupleIJNS5_1CILi1EEES8_S8_EEENS6_IJNS7_ILi64EEENS7_ILi80EEENS7_ILi256EEEEEENS_6half_tEfNS_4arch4Sm90ELb1ELb0ELb0ELb0ELb0ELb0ELb1ELb1ELi2ELi1ELi1ELi1ELb0EEENS1_24CollectiveEpilogueBwdGQAISD_fSG_Li256ELb0ELb0EEENS1_25SingleTileBwdLPTSchedulerILb0ELi80ELb0EEEEEEEEEvNT_6ParamsE,"ax",@progbits
	.align	128
.text._ZN7cutlass13device_kernelIN5flash11enable_sm90INS1_16FlashAttnBwdSm90INS1_25CollectiveMainloopBwdSm90ILi2ELi1ELi1EN4cute5tupleIJNS5_1CILi1EEES8_S8_EEENS6_IJNS7_ILi64EEENS7_ILi80EEENS7_ILi256EEEEEENS_6half_tEfNS_4arch4Sm90ELb1ELb0ELb0ELb0ELb0ELb0ELb1ELb1ELi2ELi1ELi1ELi1ELb0EEENS1_24CollectiveEpilogueBwdGQAISD_fSG_Li256ELb0ELb0EEENS1_25SingleTileBwdLPTSchedulerILb0ELi80ELb0EEEEEEEEEvNT_6ParamsE:
        .type           _ZN7cutlass13device_kernelIN5flash11enable_sm90INS1_16FlashAttnBwdSm90INS1_25CollectiveMainloopBwdSm90ILi2ELi1ELi1EN4cute5tupleIJNS5_1CILi1EEES8_S8_EEENS6_IJNS7_ILi64EEENS7_ILi80EEENS7_ILi256EEEEEENS_6half_tEfNS_4arch4Sm90ELb1ELb0ELb0ELb0ELb0ELb0ELb1ELb1ELi2ELi1ELi1ELi1ELb0EEENS1_24CollectiveEpilogueBwdGQAISD_fSG_Li256ELb0ELb0EEENS1_25SingleTileBwdLPTSchedulerILb0ELi80ELb0EEEEEEEEEvNT_6ParamsE,@function
        .size           _ZN7cutlass13device_kernelIN5flash11enable_sm90INS1_16FlashAttnBwdSm90INS1_25CollectiveMainloopBwdSm90ILi2ELi1ELi1EN4cute5tupleIJNS5_1CILi1EEES8_S8_EEENS6_IJNS7_ILi64EEENS7_ILi80EEENS7_ILi256EEEEEENS_6half_tEfNS_4arch4Sm90ELb1ELb0ELb0ELb0ELb0ELb0ELb1ELb1ELi2ELi1ELi1ELi1ELb0EEENS1_24CollectiveEpilogueBwdGQAISD_fSG_Li256ELb0ELb0EEENS1_25SingleTileBwdLPTSchedulerILb0ELi80ELb0EEEEEEEEEvNT_6ParamsE,(.L_x_117 - _ZN7cutlass13device_kernelIN5flash11enable_sm90INS1_16FlashAttnBwdSm90INS1_25CollectiveMainloopBwdSm90ILi2ELi1ELi1EN4cute5tupleIJNS5_1CILi1EEES8_S8_EEENS6_IJNS7_ILi64EEENS7_ILi80EEENS7_ILi256EEEEEENS_6half_tEfNS_4arch4Sm90ELb1ELb0ELb0ELb0ELb0ELb0ELb1ELb1ELi2ELi1ELi1ELi1ELb0EEENS1_24CollectiveEpilogueBwdGQAISD_fSG_Li256ELb0ELb0EEENS1_25SingleTileBwdLPTSchedulerILb0ELi80ELb0EEEEEEEEEvNT_6ParamsE)
        .other          _ZN7cutlass13device_kernelIN5flash11enable_sm90INS1_16FlashAttnBwdSm90INS1_25CollectiveMainloopBwdSm90ILi2ELi1ELi1EN4cute5tupleIJNS5_1CILi1EEES8_S8_EEENS6_IJNS7_ILi64EEENS7_ILi80EEENS7_ILi256EEEEEENS_6half_tEfNS_4arch4Sm90ELb1ELb0ELb0ELb0ELb0ELb0ELb1ELb1ELi2ELi1ELi1ELi1ELb0EEENS1_24CollectiveEpilogueBwdGQAISD_fSG_Li256ELb0ELb0EEENS1_25SingleTileBwdLPTSchedulerILb0ELi80ELb0EEEEEEEEEvNT_6ParamsE,@"STO_CUDA_ENTRY STV_DEFAULT"
_ZN7cutlass13device_kernelIN5flash11enable_sm90INS1_16FlashAttnBwdSm90INS1_25CollectiveMainloopBwdSm90ILi2ELi1ELi1EN4cute5tupleIJNS5_1CILi1EEES8_S8_EEENS6_IJNS7_ILi64EEENS7_ILi80EEENS7_ILi256EEEEEENS_6half_tEfNS_4arch4Sm90ELb1ELb0ELb0ELb0ELb0ELb0ELb1ELb1ELi2ELi1ELi1ELi1ELb0EEENS1_24CollectiveEpilogueBwdGQAISD_fSG_Li256ELb0ELb0EEENS1_25SingleTileBwdLPTSchedulerILb0ELi80ELb0EEEEEEEEEvNT_6ParamsE:
[----:B------:R-:W-:Y:S01]  /*0000*/  LDC R1, c[0x0][0x37c] ;  /* 0x0000df00ff017b82 */ /* 0x000fe20000000800 */
[----:B------:R-:W-:Y:S05]  /*0010*/  EXIT ;  /* 0x000000000000794d */ /* 0x000fea0003800000 */
.L_x_9:
        /* <DEDUP_REMOVED lines=14> */
.L_x_117:


//--------------------- .text._ZN7cutlass13device_kernelIN5flash22FlashAttnBwdPreprocessIN4cute5tupleIJNS3_1CILi64EEENS5_ILi256EEEEEENS_6half_tEfNS_4arch4Sm90ELb1ELb0EEEEEvNT_6ParamsE --------------------------
	.section	.text._ZN7cutlass13device_kernelIN5flash22FlashAttnBwdPreprocessIN4cute5tupleIJNS3_1CILi64EEENS5_ILi256EEEEEENS_6half_tEfNS_4arch4Sm90ELb1ELb0EEEEEvNT_6ParamsE,"ax",@progbits
	.align	128
.text._ZN7cutlass13device_kernelIN5flash22FlashAttnBwdPreprocessIN4cute5tupleIJNS3_1CILi64EEENS5_ILi256EEEEEENS_6half_tEfNS_4arch4Sm90ELb1ELb0EEEEEvNT_6ParamsE:
        .type           _ZN7cutlass13device_kernelIN5flash22FlashAttnBwdPreprocessIN4cute5tupleIJNS3_1CILi64EEENS5_ILi256EEEEEENS_6half_tEfNS_4arch4Sm90ELb1ELb0EEEEEvNT_6ParamsE,@function
        .size           _ZN7cutlass13device_kernelIN5flash22FlashAttnBwdPreprocessIN4cute5tupleIJNS3_1CILi64EEENS5_ILi256EEEEEENS_6half_tEfNS_4arch4Sm90ELb1ELb0EEEEEvNT_6ParamsE,(.L_x_118 - _ZN7cutlass13device_kernelIN5flash22FlashAttnBwdPreprocessIN4cute5tupleIJNS3_1CILi64EEENS5_ILi256EEEEEENS_6half_tEfNS_4arch4Sm90ELb1ELb0EEEEEvNT_6ParamsE)
        .other          _ZN7cutlass13device_kernelIN5flash22FlashAttnBwdPreprocessIN4cute5tupleIJNS3_1CILi64EEENS5_ILi256EEEEEENS_6half_tEfNS_4arch4Sm90ELb1ELb0EEEEEvNT_6ParamsE,@"STO_CUDA_ENTRY STV_DEFAULT"
_ZN7cutlass13device_kernelIN5flash22FlashAttnBwdPreprocessIN4cute5tupleIJNS3_1CILi64EEENS5_ILi256EEEEEENS_6half_tEfNS_4arch4Sm90ELb1ELb0EEEEEvNT_6ParamsE:
[----:B------:R-:W-:Y:S08]  /*0000*/  LDC R1, c[0x0][0x37c] ;  /* 0x0000df00ff017b82 */ /* 0x000ff00000000800 */
[----:B------:R-:W0:Y:S01]  /*0010*/  S2UR UR12, SR_CTAID.X ;  /* 0x00000000000c79c3 */ /* 0x000e220000002500 */
[----:B------:R-:W1:Y:S01]  /*0020*/  S2R R73, SR_TID.X ;  /* 0x0000000000497919 */ /* 0x000e620000002100 */
[----:B------:R-:W2:Y:S01]  /*0030*/  LDCU UR6, c[0x0][0x388] ;  /* 0x00007100ff0677ac */ /* 0x000ea20008000800 */
[----:B------:R-:W-:Y:S01]  /*0040*/  MOV R96, 0x7f800000 ;  /* 0x7f80000000607802 */ /* 0x000fe20000000f00 */
[----:B------:R-:W3:Y:S01]  /*0050*/  S2R R0, SR_CTAID.Z ;  /* 0x0000000000007919 */ /* 0x000ee20000002700 */
[----:B------:R-:W4:Y:S03]  /*0060*/  LDCU.64 UR10, c[0x0][0x358] ;  /* 0x00006b00ff0a77ac */ /* 0x000f260008000a00 */
[----:B------:R-:W4:Y:S08]  /*0070*/  S2UR UR13, SR_CTAID.Y ;  /* 0x00000000000d79c3 */ /* 0x000f300000002600 */
[----:B------:R-:W4:Y:S01]  /*0080*/  LDC.64 R4, c[0x0][0x400] ;  /* 0x00010000ff047b82 */ /* 0x000f220000000a00 */
[----:B0-----:R-:W-:-:S07]  /*0090*/  USHF.L.U32 UR4, UR12, 0x6, URZ ;  /* 0x000000060c047899 */ /* 0x001fce00080006ff */
[----:B------:R-:W3:Y:S01]  /*00a0*/  LDC.64 R6, c[0x0][0x408] ;  /* 0x00010200ff067b82 */ /* 0x000ee20000000a00 */
[----:B--2---:R-:W-:-:S07]  /*00b0*/  UIADD3 UR5, UPT, UPT, -UR4, UR6, URZ ;  /* 0x0000000604057290 */ /* 0x004fce000fffe1ff */
[----:B------:R-:W0:Y:S01]  /*00c0*/  LDC.64 R10, c[0x0][0x3a0] ;  /* 0x0000e800ff0a7b82 */ /* 0x000e220000000a00 */
[----:B-1----:R-:W-:-:S04]  /*00d0*/  ISETP.GE.AND P0, PT, R73, UR5, PT ;  /* 0x0000000549007c0c */ /* 0x002fc8000bf06270 */
[----:B------:R-:W-:-:S03]  /*00e0*/  ISETP.GT.U32.OR P0, PT, R73, 0x3f, P0 ;  /* 0x0000003f4900780c */ /* 0x000fc60000704470 */
[----:B------:R-:W1:Y:S08]  /*00f0*/  LDC.64 R12, c[0x0][0x3c0] ;  /* 0x0000f000ff0c7b82 */ /* 0x000e700000000a00 */
[----:B------:R-:W2:Y:S02]  /*0100*/  LDC.64 R18, c[0x0][0x3a8] ;  /* 0x0000ea00ff127b82 */ /* 0x000ea40000000a00 */
[----:B------:R-:W-:-:S02]  /*0110*/  @!P0 IADD3 R2, PT, PT, R73, UR4, RZ ;  /* 0x0000000449028c10 */ /* 0x000fc4000fffe0ff */
[----:B------:R-:W-:-:S04]  /*0120*/  @!P0 MOV R3, RZ ;  /* 0x000000ff00038202 */ /* 0x000fc80000000f00 */
[----:B------:R-:W0:Y:S01]  /*0130*/  @!P0 LDC.64 R8, c[0x0][0x3f8] ;  /* 0x0000fe00ff088b82 */ /* 0x000e220000000a00 */
[----:B----4-:R-:W-:-:S04]  /*0140*/  @!P0 IMAD.WIDE.U32 R2, R4, UR13, R2 ;  /* 0x0000000d04028c25 */ /* 0x010fc8000f8e0002 */
[----:B------:R-:W-:-:S03]  /*0150*/  @!P0 IMAD R3, R5, UR13, R3 ;  /* 0x0000000d05038c24 */ /* 0x000fc6000f8e0203 */
[----:B------:R-:W4:Y:S01]  /*0160*/  LDC.64 R66, c[0x0][0x3c8] ;  /* 0x0000f200ff427b82 */ /* 0x000f220000000a00 */
[----:B---3--:R-:W-:-:S04]  /*0170*/  @!P0 IMAD.WIDE.U32 R2, R0, R6, R2 ;  /* 0x0000000600028225 */ /* 0x008fc800078e0002 */
[----:B------:R-:W-:Y:S01]  /*0180*/  @!P0 IMAD R3, R0, R7, R3 ;  /* 0x0000000700038224 */ /* 0x000fe200078e0203 */
[----:B0-----:R-:W-:-:S04]  /*0190*/  @!P0 LEA R4, P1, R2, R8, 0x2 ;  /* 0x0000000802048211 */ /* 0x001fc800078210ff */
[----:B------:R-:W-:Y:S01]  /*01a0*/  @!P0 LEA.HI.X R5, R2, R9, R3, 0x2, P1 ;  /* 0x0000000902058211 */ /* 0x000fe200008f1403 */
[----:B------:R-:W-:Y:S01]  /*01b0*/  HFMA2 R3, -RZ, RZ, 0, 0 ;  /* 0x00000000ff037431 */ /* 0x000fe200000001ff */
[----:B------:R-:W-:Y:S02]  /*01c0*/  SHF.L.U32 R2, R73, 0x3, RZ ;  /* 0x0000000349027819 */ /* 0x000fe400000006ff */
[----:B------:R-:W-:Y:S01]  /*01d0*/  SHF.R.U32.HI R73, RZ, 0x4, R73 ;  /* 0x00000004ff497819 */ /* 0x000fe20000011649 */
[----:B------:R0:W5:Y:S01]  /*01e0*/  @!P0 LDG.E R96, desc[UR10][R4.64] ;  /* 0x0000000a04608981 */ /* 0x000162000c1e1900 */
[----:B------:R-:W-:Y:S01]  /*01f0*/  LOP3.LUT R2, R2, 0x78, RZ, 0xc0, !PT ;  /* 0x0000007802027812 */ /* 0x000fe200078ec0ff */
[----:B------:R-:W-:Y:S01]  /*0200*/  UIMAD.WIDE.U32 UR8, UR12, 0x40, URZ ;  /* 0x000000400c0878a5 */ /* 0x000fe2000f8e00ff */
[----:B------:R-:W-:Y:S01]  /*0210*/  ISETP.GE.AND P3, PT, R73, UR5, PT ;  /* 0x0000000549007c0c */ /* 0x000fe2000bf66270 */
[----:B------:R-:W-:Y:S01]  /*0220*/  BSSY.RECONVERGENT B0, `(.L_x_10) ;  /* 0x0000030000007945 */ /* 0x000fe20003800200 */
[----:B------:R-:W-:Y:S01]  /*0230*/  CS2R R68, SRZ ;  /* 0x0000000000447805 */ /* 0x000fe2000001ff00 */
[----:B------:R-:W-:Y:S01]  /*0240*/  IMAD.WIDE.U32 R6, R10, UR13, R2 ;  /* 0x0000000d0a067c25 */ /* 0x000fe2000f8e0002 */
[----:B------:R-:W-:-:S02]  /*0250*/  CS2R R70, SRZ ;  /* 0x0000000000467805 */ /* 0x000fc4000001ff00 */
[----:B------:R-:W-:Y:S02]  /*0260*/  CS2R R48, SRZ ;  /* 0x0000000000307805 */ /* 0x000fe4000001ff00 */
[----:B------:R-:W-:Y:S01]  /*0270*/  CS2R R50, SRZ ;  /* 0x0000000000327805 */ /* 0x000fe2000001ff00 */
[----:B-1----:R-:W-:Y:S01]  /*0280*/  IMAD.WIDE.U32 R8, R12, UR13, R2 ;  /* 0x0000000d0c087c25 */ /* 0x002fe2000f8e0002 */
[C---:B0-----:R-:W-:Y:S02]  /*0290*/  IADD3 R4, PT, PT, R73.reuse, 0x10, RZ ;  /* 0x0000001049047810 */ /* 0x041fe40007ffe0ff */
[----:B------:R-:W-:Y:S02]  /*02a0*/  CS2R R60, SRZ ;  /* 0x00000000003c7805 */ /* 0x000fe4000001ff00 */
[----:B------:R-:W-:Y:S01]  /*02b0*/  IADD3 R5, PT, PT, R73, 0x30, RZ ;  /* 0x0000003049057810 */ /* 0x000fe20007ffe0ff */
[----:B------:R-:W-:Y:S01]  /*02c0*/  IMAD R7, R11, UR13, R7 ;  /* 0x0000000d0b077c24 */ /* 0x000fe2000f8e0207 */
[----:B------:R-:W-:Y:S01]  /*02d0*/  ISETP.GE.AND P0, PT, R4, UR5, PT ;  /* 0x0000000504007c0c */ /* 0x000fe2000bf06270 */
[----:B------:R-:W-:Y:S01]  /*02e0*/  IMAD R9, R13, UR13, R9 ;  /* 0x0000000d0d097c24 */ /* 0x000fe2000f8e0209 */
[----:B------:R-:W-:Y:S01]  /*02f0*/  IADD3 R4, PT, PT, R73, 0x20, RZ ;  /* 0x0000002049047810 */ /* 0x000fe20007ffe0ff */
[----:B--2---:R-:W-:Y:S01]  /*0300*/  IMAD.WIDE.U32 R10, R0, R18, R6 ;  /* 0x00000012000a7225 */ /* 0x004fe200078e0006 */
[----:B------:R-:W-:-:S02]  /*0310*/  ISETP.GE.AND P2, PT, R5, UR5, PT ;  /* 0x0000000505007c0c */ /* 0x000fc4000bf46270 */
[----:B------:R-:W-:Y:S02]  /*0320*/  CS2R R62, SRZ ;  /* 0x00000000003e7805 */ /* 0x000fe4000001ff00 */
[----:B------:R-:W-:Y:S01]  /*0330*/  ISETP.GE.AND P1, PT, R4, UR5, PT ;  /* 0x0000000504007c0c */ /* 0x000fe2000bf26270 */
[C---:B----4-:R-:W-:Y:S01]  /*0340*/  IMAD.WIDE.U32 R64, R0.reuse, R66, R8 ;  /* 0x0000004200407225 */ /* 0x050fe200078e0008 */
[----:B------:R-:W-:Y:S02]  /*0350*/  CS2R R40, SRZ ;  /* 0x0000000000287805 */ /* 0x000fe4000001ff00 */
[----:B------:R-:W-:Y:S02]  /*0360*/  CS2R R42, SRZ ;  /* 0x00000000002a7805 */ /* 0x000fe4000001ff00 */
[----:B------:R-:W-:Y:S01]  /*0370*/  CS2R R12, SRZ ;  /* 0x00000000000c7805 */ /* 0x000fe2000001ff00 */
[C---:B------:R-:W-:Y:S01]  /*0380*/  IMAD R19, R0.reuse, R19, R11 ;  /* 0x0000001300137224 */ /* 0x040fe200078e020b */
[----:B------:R-:W-:Y:S01]  /*0390*/  CS2R R14, SRZ ;  /* 0x00000000000e7805 */ /* 0x000fe2000001ff00 */
[----:B------:R-:W-:Y:S01]  /*03a0*/  IMAD R67, R0, R67, R65 ;  /* 0x0000004300437224 */ /* 0x000fe200078e0241 */
[----:B------:R-:W-:-:S02]  /*03b0*/  CS2R R32, SRZ ;  /* 0x0000000000207805 */ /* 0x000fc4000001ff00 */
[----:B------:R-:W-:Y:S02]  /*03c0*/  CS2R R34, SRZ ;  /* 0x0000000000227805 */ /* 0x000fe4000001ff00 */
[----:B------:R-:W-:Y:S02]  /*03d0*/  CS2R R4, SRZ ;  /* 0x0000000000047805 */ /* 0x000fe4000001ff00 */
[----:B------:R-:W-:Y:S02]  /*03e0*/  CS2R R6, SRZ ;  /* 0x0000000000067805 */ /* 0x000fe4000001ff00 */
[----:B------:R-:W-:Y:S02]  /*03f0*/  CS2R R24, SRZ ;  /* 0x0000000000187805 */ /* 0x000fe4000001ff00 */
[----:B------:R-:W-:Y:S02]  /*0400*/  CS2R R26, SRZ ;  /* 0x00000000001a7805 */ /* 0x000fe4000001ff00 */
[----:B------:R-:W-:-:S02]  /*0410*/  LOP3.LUT R73, R73, UR8, RZ, 0xfc, !PT ;  /* 0x0000000849497c12 */ /* 0x000fc4000f8efcff */
[----:B------:R-:W-:Y:S01]  /*0420*/  LOP3.LUT R78, R2, 0x80, RZ, 0xfc, !PT ;  /* 0x00000080024e7812 */ /* 0x000fe200078efcff */
[----:B------:R-:W-:Y:S06]  /*0430*/  @P3 BRA `(.L_x_11) ;  /* 0x0000000000383947 */ /* 0x000fec0003800000 */
[----:B------:R-:W0:Y:S01]  /*0440*/  LDC.64 R20, c[0x0][0x398] ;  /* 0x0000e600ff147b82 */ /* 0x000e220000000a00 */
[----:B------:R-:W1:Y:S01]  /*0450*/  LDCU UR4, c[0x0][0x38c] ;  /* 0x00007180ff0477ac */ /* 0x000e620008000800 */
[----:B------:R-:W-:Y:S01]  /*0460*/  MOV R18, R10 ;  /* 0x0000000a00127202 */ /* 0x000fe20000000f00 */
[----:B------:R-:W2:Y:S01]  /*0470*/  LDCU.64 UR14, c[0x0][0x380] ;  /* 0x00007000ff0e77ac */ /* 0x000ea20008000a00 */
[----:B-1----:R-:W-:Y:S02]  /*0480*/  ISETP.GE.AND P4, PT, R2, UR4, PT ;  /* 0x0000000402007c0c */ /* 0x002fe4000bf86270 */
[----:B------:R-:W-:Y:S01]  /*0490*/  ISETP.GE.AND P5, PT, R78, UR4, PT ;  /* 0x000000044e007c0c */ /* 0x000fe2000bfa6270 */
[----:B0-----:R-:W-:Y:S02]  /*04a0*/  IMAD R8, R20, UR9, RZ ;  /* 0x0000000914087c24 */ /* 0x001fe4000f8e02ff */
[----:B------:R-:W-:-:S04]  /*04b0*/  IMAD.WIDE.U32 R16, R73, R20, R18 ;  /* 0x0000001449107225 */ /* 0x000fc800078e0012 */
[----:B------:R-:W-:Y:S01]  /*04c0*/  IMAD R9, R73, R21, R8 ;  /* 0x0000001549097224 */ /* 0x000fe200078e0208 */
[----:B--2---:R-:W-:-:S04]  /*04d0*/  LEA R8, P6, R16, UR14, 0x1 ;  /* 0x0000000e10087c11 */ /* 0x004fc8000f8c08ff */
[----:B------:R-:W-:-:S04]  /*04e0*/  IADD3 R9, PT, PT, R17, R9, RZ ;  /* 0x0000000911097210 */ /* 0x000fc80007ffe0ff */
[----:B------:R-:W-:-:S05]  /*04f0*/  LEA.HI.X R9, R16, UR15, R9, 0x1, P6 ;  /* 0x0000000f10097c11 */ /* 0x000fca000b0f0c09 */
[----:B------:R0:W5:Y:S04]  /*0500*/  @!P4 LDG.E.128 R68, desc[UR10][R8.64] ;  /* 0x0000000a0844c981 */ /* 0x000168000c1e1d00 */
[----:B------:R0:W5:Y:S02]  /*0510*/  @!P5 LDG.E.128 R48, desc[UR10][R8.64+0x100] ;  /* 0x0001000a0830d981 */ /* 0x000164000c1e1d00 */
.L_x_11:
[----:B------:R-:W-:Y:S05]  /*0520*/  BSYNC.RECONVERGENT B0 ;  /* 0x0000000000007941 */ /* 0x000fea0003800200 */
.L_x_10:
[----:B------:R-:W-:Y:S04]  /*0530*/  BSSY.RECONVERGENT B0, `(.L_x_12) ;  /* 0x0000013000007945 */ /* 0x000fe80003800200 */
[----:B------:R-:W-:Y:S05]  /*0540*/  @P0 BRA `(.L_x_13) ;  /* 0x0000000000440947 */ /* 0x000fea0003800000 */
[----:B------:R-:W1:Y:S01]  /*0550*/  LDCU.64 UR14, c[0x0][0x398] ;  /* 0x00007300ff0e77ac */ /* 0x000e620008000a00 */
[----:B0-----:R-:W-:Y:S02]  /*0560*/  IADD3 R9, P4, PT, R73, 0x10, RZ ;  /* 0x0000001049097810 */ /* 0x001fe40007f9e0ff */
[----:B------:R-:W-:Y:S01]  /*0570*/  MOV R16, R10 ;  /* 0x0000000a00107202 */ /* 0x000fe20000000f00 */
[----:B------:R-:W0:Y:S01]  /*0580*/  LDCU UR4, c[0x0][0x38c] ;  /* 0x00007180ff0477ac */ /* 0x000e220008000800 */
[----:B------:R-:W-:Y:S02]  /*0590*/  IADD3.X R8, PT, PT, RZ, UR9, RZ, P4, !PT ;  /* 0x00000009ff087c10 */ /* 0x000fe4000a7fe4ff */
[----:B------:R-:W-:Y:S01]  /*05a0*/  MOV R17, R19 ;  /* 0x0000001300117202 */ /* 0x000fe20000000f00 */
[----:B------:R-:W2:Y:S02]  /*05b0*/  LDCU.64 UR16, c[0x0][0x380] ;  /* 0x00007000ff1077ac */ /* 0x000ea40008000a00 */
[----:B-1----:R-:W-:-:S02]  /*05c0*/  IMAD R8, R8, UR14, RZ ;  /* 0x0000000e08087c24 */ /* 0x002fc4000f8e02ff */
[----:B------:R-:W-:Y:S01]  /*05d0*/  IMAD.WIDE.U32 R16, R9, UR14, R16 ;  /* 0x0000000e09107c25 */ /* 0x000fe2000f8e0010 */
[----:B0-----:R-:W-:-:S03]  /*05e0*/  ISETP.GE.AND P5, PT, R2, UR4, PT ;  /* 0x0000000402007c0c */ /* 0x001fc6000bfa6270 */
[----:B------:R-:W-:Y:S01]  /*05f0*/  IMAD R9, R9, UR15, R8 ;  /* 0x0000000f09097c24 */ /* 0x000fe2000f8e0208 */
[----:B------:R-:W-:Y:S02]  /*0600*/  ISETP.GE.AND P6, PT, R78, UR4, PT ;  /* 0x000000044e007c0c */ /* 0x000fe4000bfc6270 */
[----:B--2---:R-:W-:Y:S02]  /*0610*/  LEA R8, P4, R16, UR16, 0x1 ;  /* 0x0000001010087c11 */ /* 0x004fe4000f8808ff */
[----:B------:R-:W-:-:S04]  /*0620*/  IADD3 R9, PT, PT, R17, R9, RZ ;  /* 0x0000000911097210 */ /* 0x000fc80007ffe0ff */
[----:B------:R-:W-:-:S05]  /*0630*/  LEA.HI.X R9, R16, UR17, R9, 0x1, P4 ;  /* 0x0000001110097c11 */ /* 0x000fca000a0f0c09 */
[----:B------:R1:W5:Y:S04]  /*0640*/  @!P5 LDG.E.128 R60, desc[UR10][R8.64] ;  /* 0x0000000a083cd981 */ /* 0x000368000c1e1d00 */
[----:B------:R1:W5:Y:S02]  /*0650*/  @!P6 LDG.E.128 R40, desc[UR10][R8.64+0x100] ;  /* 0x0001000a0828e981 */ /* 0x000364000c1e1d00 */
.L_x_13:
[----:B------:R-:W-:Y:S05]  /*0660*/  BSYNC.RECONVERGENT B0 ;  /* 0x0000000000007941 */ /* 0x000fea0003800200 */
.L_x_12:
[----:B------:R-:W-:Y:S04]  /*0670*/  BSSY.RECONVERGENT B0, `(.L_x_14) ;  /* 0x0000013000007945 */ /* 0x000fe80003800200 */
[----:B------:R-:W-:Y:S05]  /*0680*/  @P1 BRA `(.L_x_15) ;  /* 0x0000000000441947 */ /* 0x000fea0003800000 */
[----:B------:R-:W2:Y:S01]  /*0690*/  LDCU.64 UR14, c[0x0][0x398] ;  /* 0x00007300ff0e77ac */ /* 0x000ea20008000a00 */
[----:B01----:R-:W-:Y:S02]  /*06a0*/  IADD3 R9, P4, PT, R73, 0x20, RZ ;  /* 0x0000002049097810 */ /* 0x003fe40007f9e0ff */
[----:B------:R-:W-:Y:S01]  /*06b0*/  MOV R16, R10 ;  /* 0x0000000a00107202 */ /* 0x000fe20000000f00 */
[----:B------:R-:W0:Y:S01]  /*06c0*/  LDCU UR4, c[0x0][0x38c] ;  /* 0x00007180ff0477ac */ /* 0x000e220008000800 */
[----:B------:R-:W-:Y:S02]  /*06d0*/  IADD3.X R8, PT, PT, RZ, UR9, RZ, P4, !PT ;  /* 0x00000009ff087c10 */ /* 0x000fe4000a7fe4ff */
[----:B------:R-:W-:Y:S01]  /*06e0*/  MOV R17, R19 ;  /* 0x0000001300117202 */ /* 0x000fe20000000f00 */
[----:B------:R-:W1:Y:S02]  /*06f0*/  LDCU.64 UR16, c[0x0][0x380] ;  /* 0x00007000ff1077ac */ /* 0x000e640008000a00 */
[----:B--2---:R-:W-:-:S02]  /*0700*/  IMAD R8, R8, UR14, RZ ;  /* 0x0000000e08087c24 */ /* 0x004fc4000f8e02ff */
[----:B------:R-:W-:Y:S01]  /*0710*/  IMAD.WIDE.U32 R16, R9, UR14, R16 ;  /* 0x0000000e09107c25 */ /* 0x000fe2000f8e0010 */
[----:B0-----:R-:W-:-:S03]  /*0720*/  ISETP.GE.AND P5, PT, R2, UR4, PT ;  /* 0x0000000402007c0c */ /* 0x001fc6000bfa6270 */
[----:B------:R-:W-:Y:S01]  /*0730*/  IMAD R9, R9, UR15, R8 ;  /* 0x0000000f09097c24 */ /* 0x000fe2000f8e0208 */
[----:B------:R-:W-:Y:S02]  /*0740*/  ISETP.GE.AND P6, PT, R78, UR4, PT ;  /* 0x000000044e007c0c */ /* 0x000fe4000bfc6270 */
[----:B-1----:R-:W-:Y:S02]  /*0750*/  LEA R8, P4, R16, UR16, 0x1 ;  /* 0x0000001010087c11 */ /* 0x002fe4000f8808ff */
[----:B------:R-:W-:-:S04]  /*0760*/  IADD3 R9, PT, PT, R17, R9, RZ ;  /* 0x0000000911097210 */ /* 0x000fc80007ffe0ff */
[----:B------:R-:W-:-:S05]  /*0770*/  LEA.HI.X R9, R16, UR17, R9, 0x1, P4 ;  /* 0x0000001110097c11 */ /* 0x000fca000a0f0c09 */
[----:B------:R2:W5:Y:S04]  /*0780*/  @!P5 LDG.E.128 R12, desc[UR10][R8.64] ;  /* 0x0000000a080cd981 */ /* 0x000568000c1e1d00 */
[----:B------:R2:W5:Y:S02]  /*0790*/  @!P6 LDG.E.128 R32, desc[UR10][R8.64+0x100] ;  /* 0x0001000a0820e981 */ /* 0x000564000c1e1d00 */
.L_x_15:
[----:B------:R-:W-:Y:S05]  /*07a0*/  BSYNC.RECONVERGENT B0 ;  /* 0x0000000000007941 */ /* 0x000fea0003800200 */
.L_x_14:
[----:B------:R-:W-:Y:S04]  /*07b0*/  BSSY.RECONVERGENT B0, `(.L_x_16) ;  /* 0x0000012000007945 */ /* 0x000fe80003800200 */
[----:B------:R-:W-:Y:S05]  /*07c0*/  @P2 BRA `(.L_x_17) ;  /* 0x0000000000402947 */ /* 0x000fea0003800000 */
[----:B------:R-:W3:Y:S01]  /*07d0*/  LDCU.64 UR14, c[0x0][0x398] ;  /* 0x00007300ff0e77ac */ /* 0x000ee20008000a00 */
[----:B012---:R-:W-:Y:S02]  /*07e0*/  IADD3 R9, P4, PT, R73, 0x30, RZ ;  /* 0x0000003049097810 */ /* 0x007fe40007f9e0ff */
[----:B------:R-:W-:Y:S01]  /*07f0*/  MOV R11, R19 ;  /* 0x00000013000b7202 */ /* 0x000fe20000000f00 */
[----:B------:R-:W0:Y:S01]  /*0800*/  LDCU UR4, c[0x0][0x38c] ;  /* 0x00007180ff0477ac */ /* 0x000e220008000800 */
[----:B------:R-:W-:Y:S01]  /*0810*/  IADD3.X R8, PT, PT, RZ, UR9, RZ, P4, !PT ;  /* 0x00000009ff087c10 */ /* 0x000fe2000a7fe4ff */
[----:B------:R-:W1:Y:S04]  /*0820*/  LDCU.64 UR16, c[0x0][0x380] ;  /* 0x00007000ff1077ac */ /* 0x000e680008000a00 */
[----:B---3--:R-:W-:-:S02]  /*0830*/  IMAD R8, R8, UR14, RZ ;  /* 0x0000000e08087c24 */ /* 0x008fc4000f8e02ff */
        /* <DEDUP_REMOVED lines=9> */
.L_x_17:
[----:B------:R-:W-:Y:S05]  /*08d0*/  BSYNC.RECONVERGENT B0 ;  /* 0x0000000000007941 */ /* 0x000fea0003800200 */
.L_x_16:
[----:B------:R-:W-:Y:S01]  /*08e0*/  BSSY.RECONVERGENT B0, `(.L_x_18) ;  /* 0x0000020000007945 */ /* 0x000fe20003800200 */
[----:B------:R-:W-:Y:S02]  /*08f0*/  CS2R R16, SRZ ;  /* 0x0000000000107805 */ /* 0x000fe4000001ff00 */
[----:B------:R-:W-:Y:S02]  /*0900*/  CS2R R18, SRZ ;  /* 0x0000000000127805 */ /* 0x000fe4000001ff00 */
[----:B------:R-:W-:Y:S02]  /*0910*/  CS2R R52, SRZ ;  /* 0x0000000000347805 */ /* 0x000fe4000001ff00 */
[----:B------:R-:W-:Y:S02]  /*0920*/  CS2R R54, SRZ ;  /* 0x0000000000367805 */ /* 0x000fe4000001ff00 */
[----:B------:R-:W-:Y:S02]  /*0930*/  CS2R R56, SRZ ;  /* 0x0000000000387805 */ /* 0x000fe4000001ff00 */
[----:B------:R-:W-:-:S02]  /*0940*/  CS2R R58, SRZ ;  /* 0x00000000003a7805 */ /* 0x000fc4000001ff00 */
[----:B------:R-:W-:Y:S02]  /*0950*/  CS2R R44, SRZ ;  /* 0x00000000002c7805 */ /* 0x000fe4000001ff00 */
[----:B------:R-:W-:Y:S02]  /*0960*/  CS2R R46, SRZ ;  /* 0x00000000002e7805 */ /* 0x000fe4000001ff00 */
[----:B0123--:R-:W-:Y:S02]  /*0970*/  CS2R R8, SRZ ;  /* 0x0000000000087805 */ /* 0x00ffe4000001ff00 */
[----:B------:R-:W-:Y:S02]  /*0980*/  CS2R R10, SRZ ;  /* 0x00000000000a7805 */ /* 0x000fe4000001ff00 */
[----:B------:R-:W-:Y:S02]  /*0990*/  CS2R R36, SRZ ;  /* 0x0000000000247805 */ /* 0x000fe4000001ff00 */
[----:B------:R-:W-:-:S02]  /*09a0*/  CS2R R38, SRZ ;  /* 0x0000000000267805 */ /* 0x000fc4000001ff00 */
[----:B------:R-:W-:Y:S02]  /*09b0*/  CS2R R20, SRZ ;  /* 0x0000000000147805 */ /* 0x000fe4000001ff00 */
[----:B------:R-:W-:Y:S02]  /*09c0*/  CS2R R22, SRZ ;  /* 0x0000000000167805 */ /* 0x000fe4000001ff00 */
[----:B------:R-:W-:Y:S02]  /*09d0*/  CS2R R28, SRZ ;  /* 0x00000000001c7805 */ /* 0x000fe4000001ff00 */
[----:B------:R-:W-:Y:S01]  /*09e0*/  CS2R R30, SRZ ;  /* 0x00000000001e7805 */ /* 0x000fe2000001ff00 */
[----:B------:R-:W-:Y:S06]  /*09f0*/  @P3 BRA `(.L_x_19) ;  /* 0x0000000000383947 */ /* 0x000fec0003800000 */
[----:B------:R-:W0:Y:S01]  /*0a00*/  LDC.64 R74, c[0x0][0x3b8] ;  /* 0x0000ee00ff4a7b82 */ /* 0x000e220000000a00 */
[----:B------:R-:W1:Y:S01]  /*0a10*/  LDCU UR4, c[0x0][0x38c] ;  /* 0x00007180ff0477ac */ /* 0x000e620008000800 */
[----:B------:R-:W-:-:S06]  /*0a20*/  MOV R66, R64 ;  /* 0x0000004000427202 */ /* 0x000fcc0000000f00 */
[----:B------:R-:W2:Y:S01]  /*0a30*/  LDC.64 R80, c[0x0][0x3b0] ;  /* 0x0000ec00ff507b82 */ /* 0x000ea20000000a00 */
[----:B-1----:R-:W-:Y:S02]  /*0a40*/  ISETP.GE.AND P4, PT, R2, UR4, PT ;  /* 0x0000000402007c0c */ /* 0x002fe4000bf86270 */
[----:B------:R-:W-:Y:S01]  /*0a50*/  ISETP.GE.AND P5, PT, R78, UR4, PT ;  /* 0x000000044e007c0c */ /* 0x000fe2000bfa6270 */
[----:B0-----:R-:W-:Y:S02]  /*0a60*/  IMAD R72, R74, UR9, RZ ;  /* 0x000000094a487c24 */ /* 0x001fe4000f8e02ff */
[----:B------:R-:W-:-:S04]  /*0a70*/  IMAD.WIDE.U32 R76, R73, R74, R66 ;  /* 0x0000004a494c7225 */ /* 0x000fc800078e0042 */
[----:B------:R-:W-:Y:S01]  /*0a80*/  IMAD R75, R73, R75, R72 ;  /* 0x0000004b494b7224 */ /* 0x000fe200078e0248 */
[----:B--2---:R-:W-:-:S04]  /*0a90*/  LEA R74, P3, R76, R80, 0x1 ;  /* 0x000000504c4a7211 */ /* 0x004fc800078608ff */
[----:B------:R-:W-:-:S04]  /*0aa0*/  IADD3 R72, PT, PT, R77, R75, RZ ;  /* 0x0000004b4d487210 */ /* 0x000fc80007ffe0ff */
[----:B------:R-:W-:-:S05]  /*0ab0*/  LEA.HI.X R75, R76, R81, R72, 0x1, P3 ;  /* 0x000000514c4b7211 */ /* 0x000fca00018f0c48 */
[----:B------:R0:W5:Y:S04]  /*0ac0*/  @!P4 LDG.E.128 R16, desc[UR10][R74.64] ;  /* 0x0000000a4a10c981 */ /* 0x000168000c1e1d00 */
[----:B------:R0:W5:Y:S02]  /*0ad0*/  @!P5 LDG.E.128 R52, desc[UR10][R74.64+0x100] ;  /* 0x0001000a4a34d981 */ /* 0x000164000c1e1d00 */
.L_x_19:
[----:B------:R-:W-:Y:S05]  /*0ae0*/  BSYNC.RECONVERGENT B0 ;  /* 0x0000000000007941 */ /* 0x000fea0003800200 */
.L_x_18:
[----:B------:R-:W-:Y:S04]  /*0af0*/  BSSY.RECONVERGENT B0, `(.L_x_20) ;  /* 0x0000012000007945 */ /* 0x000fe80003800200 */
[----:B------:R-:W-:Y:S05]  /*0b00*/  @P0 BRA `(.L_x_21) ;  /* 0x0000000000400947 */ /* 0x000fea0003800000 */
[----:B------:R-:W1:Y:S01]  /*0b10*/  LDCU.128 UR16, c[0x0][0x3b0] ;  /* 0x00007600ff1077ac */ /* 0x000e620008000c00 */
[----:B0-----:R-:W-:Y:S02]  /*0b20*/  IADD3 R75, P0, PT, R73, 0x10, RZ ;  /* 0x00000010494b7810 */ /* 0x001fe40007f1e0ff */
[----:B------:R-:W-:Y:S01]  /*0b30*/  MOV R76, R64 ;  /* 0x00000040004c7202 */ /* 0x000fe20000000f00 */
[----:B------:R-:W0:Y:S01]  /*0b40*/  LDCU UR4, c[0x0][0x38c] ;  /* 0x00007180ff0477ac */ /* 0x000e220008000800 */
[----:B------:R-:W-:Y:S02]  /*0b50*/  IADD3.X R72, PT, PT, RZ, UR9, RZ, P0, !PT ;  /* 0x00000009ff487c10 */ /* 0x000fe400087fe4ff */
[----:B------:R-:W-:-:S03]  /*0b60*/  MOV R77, R67 ;  /* 0x00000043004d7202 */ /* 0x000fc60000000f00 */
[----:B-1----:R-:W-:Y:S02]  /*0b70*/  IMAD R72, R72, UR18, RZ ;  /* 0x0000001248487c24 */ /* 0x002fe4000f8e02ff */
[----:B------:R-:W-:Y:S01]  /*0b80*/  IMAD.WIDE.U32 R76, R75, UR18, R76 ;  /* 0x000000124b4c7c25 */ /* 0x000fe2000f8e004c */
[----:B0-----:R-:W-:-:S03]  /*0b90*/  ISETP.GE.AND P3, PT, R2, UR4, PT ;  /* 0x0000000402007c0c */ /* 0x001fc6000bf66270 */
[----:B------:R-:W-:Y:S01]  /*0ba0*/  IMAD R75, R75, UR19, R72 ;  /* 0x000000134b4b7c24 */ /* 0x000fe2000f8e0248 */
[----:B------:R-:W-:Y:S02]  /*0bb0*/  ISETP.GE.AND P4, PT, R78, UR4, PT ;  /* 0x000000044e007c0c */ /* 0x000fe4000bf86270 */
[----:B------:R-:W-:Y:S02]  /*0bc0*/  LEA R74, P0, R76, UR16, 0x1 ;  /* 0x000000104c4a7c11 */ /* 0x000fe4000f8008ff */
[----:B------:R-:W-:-:S04]  /*0bd0*/  IADD3 R75, PT, PT, R77, R75, RZ ;  /* 0x0000004b4d4b7210 */ /* 0x000fc80007ffe0ff */
[----:B------:R-:W-:-:S05]  /*0be0*/  LEA.HI.X R75, R76, UR17, R75, 0x1, P0 ;  /* 0x000000114c4b7c11 */ /* 0x000fca00080f0c4b */
[----:B------:R1:W5:Y:S04]  /*0bf0*/  @!P3 LDG.E.128 R56, desc[UR10][R74.64] ;  /* 0x0000000a4a38b981 */ /* 0x000368000c1e1d00 */
[----:B------:R1:W5:Y:S02]  /*0c00*/  @!P4 LDG.E.128 R44, desc[UR10][R74.64+0x100] ;  /* 0x0001000a4a2cc981 */ /* 0x000364000c1e1d00 */
.L_x_21:
[----:B------:R-:W-:Y:S05]  /*0c10*/  BSYNC.RECONVERGENT B0 ;  /* 0x0000000000007941 */ /* 0x000fea0003800200 */
.L_x_20:
[----:B------:R-:W-:Y:S04]  /*0c20*/  BSSY.RECONVERGENT B0, `(.L_x_22) ;  /* 0x0000012000007945 */ /* 0x000fe80003800200 */
[----:B------:R-:W-:Y:S05]  /*0c30*/  @P1 BRA `(.L_x_23) ;  /* 0x0000000000401947 */ /* 0x000fea0003800000 */
[----:B------:R-:W2:Y:S01]  /*0c40*/  LDCU.128 UR16, c[0x0][0x3b0] ;  /* 0x00007600ff1077ac */ /* 0x000ea20008000c00 */
[----:B01----:R-:W-:Y:S02]  /*0c50*/  IADD3 R75, P0, PT, R73, 0x20, RZ ;  /* 0x00000020494b7810 */ /* 0x003fe40007f1e0ff */
[----:B------:R-:W-:Y:S01]  /*0c60*/  MOV R76, R64 ;  /* 0x00000040004c7202 */ /* 0x000fe20000000f00 */
[----:B------:R-:W0:Y:S01]  /*0c70*/  LDCU UR4, c[0x0][0x38c] ;  /* 0x00007180ff0477ac */ /* 0x000e220008000800 */
[----:B------:R-:W-:Y:S02]  /*0c80*/  IADD3.X R72, PT, PT, RZ, UR9, RZ, P0, !PT ;  /* 0x00000009ff487c10 */ /* 0x000fe400087fe4ff */
[----:B------:R-:W-:-:S03]  /*0c90*/  MOV R77, R67 ;  /* 0x00000043004d7202 */ /* 0x000fc60000000f00 */
[----:B--2---:R-:W-:Y:S02]  /*0ca0*/  IMAD R72, R72, UR18, RZ ;  /* 0x0000001248487c24 */ /* 0x004fe4000f8e02ff */
        /* <DEDUP_REMOVED lines=9> */
.L_x_23:
[----:B------:R-:W-:Y:S05]  /*0d40*/  BSYNC.RECONVERGENT B0 ;  /* 0x0000000000007941 */ /* 0x000fea0003800200 */
.L_x_22:
[----:B------:R-:W-:Y:S04]  /*0d50*/  BSSY.RECONVERGENT B0, `(.L_x_24) ;  /* 0x0000011000007945 */ /* 0x000fe80003800200 */
[----:B------:R-:W-:Y:S05]  /*0d60*/  @P2 BRA `(.L_x_25) ;  /* 0x00000000003c2947 */ /* 0x000fea0003800000 */
[----:B------:R-:W3:Y:S01]  /*0d70*/  LDCU.128 UR16, c[0x0][0x3b0] ;  /* 0x00007600ff1077ac */ /* 0x000ee20008000c00 */
[----:B------:R-:W-:Y:S02]  /*0d80*/  IADD3 R73, P0, PT, R73, 0x30, RZ ;  /* 0x0000003049497810 */ /* 0x000fe40007f1e0ff */
[----:B------:R-:W-:Y:S01]  /*0d90*/  MOV R65, R67 ;  /* 0x0000004300417202 */ /* 0x000fe20000000f00 */
[----:B------:R-:W4:Y:S01]  /*0da0*/  LDCU UR4, c[0x0][0x38c] ;  /* 0x00007180ff0477ac */ /* 0x000f220008000800 */
[----:B------:R-:W-:-:S05]  /*0db0*/  IADD3.X R3, PT, PT, RZ, UR9, RZ, P0, !PT ;  /* 0x00000009ff037c10 */ /* 0x000fca00087fe4ff */
[----:B---3--:R-:W-:Y:S02]  /*0dc0*/  IMAD R3, R3, UR18, RZ ;  /* 0x0000001203037c24 */ /* 0x008fe4000f8e02ff */
[----:B------:R-:W-:Y:S01]  /*0dd0*/  IMAD.WIDE.U32 R64, R73, UR18, R64 ;  /* 0x0000001249407c25 */ /* 0x000fe2000f8e0040 */
[----:B----4-:R-:W-:-:S03]  /*0de0*/  ISETP.GE.AND P1, PT, R2, UR4, PT ;  /* 0x0000000402007c0c */ /* 0x010fc6000bf26270 */
[----:B------:R-:W-:Y:S01]  /*0df0*/  IMAD R3, R73, UR19, R3 ;  /* 0x0000001349037c24 */ /* 0x000fe2000f8e0203 */
[----:B------:R-:W-:Y:S02]  /*0e00*/  ISETP.GE.AND P2, PT, R78, UR4, PT ;  /* 0x000000044e007c0c */ /* 0x000fe4000bf46270 */
[----:B------:R-:W-:Y:S02]  /*0e10*/  LEA R2, P0, R64, UR16, 0x1 ;  /* 0x0000001040027c11 */ /* 0x000fe4000f8008ff */
[----:B------:R-:W-:-:S04]  /*0e20*/  IADD3 R3, PT, PT, R65, R3, RZ ;  /* 0x0000000341037210 */ /* 0x000fc80007ffe0ff */
[----:B------:R-:W-:-:S05]  /*0e30*/  LEA.HI.X R3, R64, UR17, R3, 0x1, P0 ;  /* 0x0000001140037c11 */ /* 0x000fca00080f0c03 */
[----:B------:R3:W5:Y:S04]  /*0e40*/  @!P1 LDG.E.128 R20, desc[UR10][R2.64] ;  /* 0x0000000a02149981 */ /* 0x000768000c1e1d00 */
[----:B------:R3:W5:Y:S02]  /*0e50*/  @!P2 LDG.E.128 R28, desc[UR10][R2.64+0x100] ;  /* 0x0001000a021ca981 */ /* 0x000764000c1e1d00 */
.L_x_25:
[----:B------:R-:W-:Y:S05]  /*0e60*/  BSYNC.RECONVERGENT B0 ;  /* 0x0000000000007941 */ /* 0x000fea0003800200 */
.L_x_24:
[----:B-----5:R-:W-:Y:S01]  /*0e70*/  HADD2.F32 R82, -RZ, R60.H1_H1 ;  /* 0x3000003cff527230 */ /* 0x020fe20000004100 */
[----:B------:R-:W-:Y:S01]  /*0e80*/  USHF.L.U32 UR7, UR12, 0x6, URZ ;  /* 0x000000060c077899 */ /* 0x000fe200080006ff */
[----:B------:R-:W-:Y:S01]  /*0e90*/  HADD2.F32 R87, -RZ, R56.H1_H1 ;  /* 0x30000038ff577230 */ /* 0x000fe20000004100 */
[----:B------:R-:W-:Y:S01]  /*0ea0*/  BSSY.RECONVERGENT B0, `(.L_x_26) ;  /* 0x0000101000007945 */ /* 0x000fe20003800200 */
[--C-:B------:R-:W-:Y:S02]  /*0eb0*/  HADD2.F32 R66, -RZ, R68.reuse.H0_H0 ;  /* 0x20000044ff427230 */ /* 0x100fe40000004100 */
[----:B---3--:R-:W-:Y:S02]  /*0ec0*/  HADD2.F32 R2, -RZ, R68.H1_H1 ;  /* 0x30000044ff027230 */ /* 0x008fe40000004100 */
[----:B------:R-:W-:Y:S01]  /*0ed0*/  FMUL.FTZ R114, R82, R87 ;  /* 0x0000005752727220 */ /* 0x000fe20000410000 */
[--C-:B------:R-:W-:Y:S02]  /*0ee0*/  HADD2.F32 R83, -RZ, R55.reuse.H0_H0 ;  /* 0x20000037ff537230 */ /* 0x100fe40000004100 */
[----:B------:R-:W-:-:S02]  /*0ef0*/  HADD2.F32 R80, -RZ, R55.H1_H1 ;  /* 0x30000037ff507230 */ /* 0x000fc40000004100 */
[--C-:B------:R-:W-:Y:S02]  /*0f00*/  HADD2.F32 R68, -RZ, R71.reuse.H0_H0 ;  /* 0x20000047ff447230 */ /* 0x100fe40000004100 */
[----:B------:R-:W-:Y:S02]  /*0f10*/  HADD2.F32 R67, -RZ, R71.H1_H1 ;  /* 0x30000047ff437230 */ /* 0x000fe40000004100 */
[----:B------:R-:W-:Y:S02]  /*0f20*/  HADD2.F32 R55, -RZ, R60.H0_H0 ;  /* 0x2000003cff377230 */ /* 0x000fe40000004100 */
[----:B------:R-:W-:Y:S02]  /*0f30*/  HADD2.F32 R86, -RZ, R56.H0_H0 ;  /* 0x20000038ff567230 */ /* 0x000fe40000004100 */
[----:B------:R-:W-:Y:S02]  /*0f40*/  HADD2.F32 R100, -RZ, R12.H1_H1 ;  /* 0x3000000cff647230 */ /* 0x000fe40000004100 */
[----:B------:R-:W-:-:S02]  /*0f50*/  HADD2.F32 R113, -RZ, R8.H1_H1 ;  /* 0x30000008ff717230 */ /* 0x000fc40000004100 */
[----:B------:R-:W-:Y:S01]  /*0f60*/  FFMA.FTZ R55, R55, R86, R114 ;  /* 0x0000005637377223 */ /* 0x000fe20000010072 */
[----:B------:R-:W-:Y:S02]  /*0f70*/  HADD2.F32 R71, -RZ, R16.H1_H1 ;  /* 0x30000010ff477230 */ /* 0x000fe40000004100 */
[----:B------:R-:W-:Y:S02]  /*0f80*/  HADD2.F32 R82, -RZ, R4.H1_H1 ;  /* 0x30000004ff527230 */ /* 0x000fe40000004100 */
[----:B------:R-:W-:Y:S01]  /*0f90*/  FMUL.FTZ R100, R100, R113 ;  /* 0x0000007164647220 */ /* 0x000fe20000410000 */
[----:B------:R-:W-:Y:S02]  /*0fa0*/  HADD2.F32 R87, -RZ, R20.H1_H1 ;  /* 0x30000014ff577230 */ /* 0x000fe40000004100 */
[----:B------:R-:W-:Y:S01]  /*0fb0*/  FMUL.FTZ R115, R2, R71 ;  /* 0x0000004702737220 */ /* 0x000fe20000410000 */
[----:B------:R-:W-:Y:S02]  /*0fc0*/  HADD2.F32 R65, -RZ, R16.H0_H0 ;  /* 0x20000010ff417230 */ /* 0x000fe40000004100 */
[----:B------:R-:W-:-:S02]  /*0fd0*/  HADD2.F32 R99, -RZ, R47.H0_H0 ;  /* 0x2000002fff637230 */ /* 0x000fc40000004100 */
[----:B------:R-:W-:Y:S01]  /*0fe0*/  FMUL.FTZ R116, R82, R87 ;  /* 0x0000005752747220 */ /* 0x000fe20000410000 */
[----:B------:R-:W-:Y:S02]  /*0ff0*/  HADD2.F32 R98, -RZ, R47.H1_H1 ;  /* 0x3000002fff627230 */ /* 0x000fe40000004100 */
[----:B------:R-:W-:Y:S01]  /*1000*/  FFMA.FTZ R66, R66, R65, R115 ;  /* 0x0000004142427223 */ /* 0x000fe20000010073 */
[----:B------:R-:W-:Y:S02]  /*1010*/  HADD2.F32 R47, -RZ, R12.H0_H0 ;  /* 0x2000000cff2f7230 */ /* 0x000fe40000004100 */
[----:B------:R-:W-:Y:S02]  /*1020*/  HADD2.F32 R104, -RZ, R8.H0_H0 ;  /* 0x20000008ff687230 */ /* 0x000fe40000004100 */
[----:B------:R-:W-:Y:S02]  /*1030*/  HADD2.F32 R113, -RZ, R4.H0_H0 ;  /* 0x20000004ff717230 */ /* 0x000fe40000004100 */
[----:B------:R-:W-:-:S02]  /*1040*/  HADD2.F32 R114, -RZ, R20.H0_H0 ;  /* 0x20000014ff727230 */ /* 0x000fc40000004100 */
[----:B------:R-:W-:Y:S01]  /*1050*/  FFMA.FTZ R47, R47, R104, R100 ;  /* 0x000000682f2f7223 */ /* 0x000fe20000010064 */
[----:B------:R-:W-:Y:S02]  /*1060*/  HADD2.F32 R3, -RZ, R69.H0_H0 ;  /* 0x20000045ff037230 */ /* 0x000fe40000004100 */
[----:B------:R-:W-:Y:S02]  /*1070*/  HADD2.F32 R16, -RZ, R17.H0_H0 ;  /* 0x20000011ff107230 */ /* 0x000fe40000004100 */
[--C-:B------:R-:W-:Y:S02]  /*1080*/  HADD2.F32 R87, -RZ, R21.reuse.H0_H0 ;  /* 0x20000015ff577230 */ /* 0x100fe40000004100 */
[----:B------:R-:W-:Y:S02]  /*1090*/  HADD2.F32 R82, -RZ, R21.H1_H1 ;  /* 0x30000015ff527230 */ /* 0x000fe40000004100 */
[----:B------:R-:W-:Y:S01]  /*10a0*/  FFMA.FTZ R117, R3, R16, R66 ;  /* 0x0000001003757223 */ /* 0x000fe20000010042 */
[----:B------:R-:W-:-:S02]  /*10b0*/  HADD2.F32 R60, -RZ, R61.H0_H0 ;  /* 0x2000003dff3c7230 */ /* 0x000fc40000004100 */
[----:B------:R-:W-:Y:S02]  /*10c0*/  HADD2.F32 R89, -RZ, R57.H0_H0 ;  /* 0x20000039ff597230 */ /* 0x000fe40000004100 */
[----:B------:R-:W-:Y:S02]  /*10d0*/  HADD2.F32 R12, -RZ, R13.H0_H0 ;  /* 0x2000000dff0c7230 */ /* 0x000fe40000004100 */
[----:B------:R-:W-:Y:S02]  /*10e0*/  HADD2.F32 R103, -RZ, R9.H0_H0 ;  /* 0x20000009ff677230 */ /* 0x000fe40000004100 */
[----:B------:R-:W-:Y:S01]  /*10f0*/  FFMA.FTZ R66, R60, R89, R55 ;  /* 0x000000593c427223 */ /* 0x000fe20000010037 */
[----:B------:R-:W-:Y:S02]  /*1100*/  HADD2.F32 R4, -RZ, R5.H0_H0 ;  /* 0x20000005ff047230 */ /* 0x000fe40000004100 */
[--C-:B------:R-:W-:Y:S02]  /*1110*/  HADD2.F32 R21, -RZ, R23.reuse.H0_H0 ;  /* 0x20000017ff157230 */ /* 0x100fe40000004100 */
[----:B------:R-:W-:Y:S01]  /*1120*/  FFMA.FTZ R12, R12, R103, R47 ;  /* 0x000000670c0c7223 */ /* 0x000fe2000001002f */
[----:B------:R-:W-:-:S02]  /*1130*/  HADD2.F32 R86, -RZ, R23.H1_H1 ;  /* 0x30000017ff567230 */ /* 0x000fc40000004100 */
[----:B------:R-:W-:Y:S01]  /*1140*/  FFMA.FTZ R23, R113, R114, R116 ;  /* 0x0000007271177223 */ /* 0x000fe20000010074 */
[--C-:B------:R-:W-:Y:S02]  /*1150*/  HADD2.F32 R2, -RZ, R37.reuse.H0_H0 ;  /* 0x20000025ff027230 */ /* 0x100fe40000004100 */
[----:B------:R-:W-:Y:S02]  /*1160*/  HADD2.F32 R110, -RZ, R37.H1_H1 ;  /* 0x30000025ff6e7230 */ /* 0x000fe40000004100 */
[----:B------:R-:W-:Y:S01]  /*1170*/  FFMA.FTZ R4, R4, R87, R23 ;  /* 0x0000005704047223 */ /* 0x000fe20000010017 */
[--C-:B------:R-:W-:Y:S02]  /*1180*/  HADD2.F32 R37, -RZ, R39.reuse.H0_H0 ;  /* 0x20000027ff257230 */ /* 0x100fe40000004100 */
[----:B------:R-:W-:Y:S02]  /*1190*/  HADD2.F32 R112, -RZ, R39.H1_H1 ;  /* 0x30000027ff707230 */ /* 0x000fe40000004100 */
[----:B------:R-:W-:-:S02]  /*11a0*/  HADD2.F32 R64, -RZ, R69.H1_H1 ;  /* 0x30000045ff407230 */ /* 0x000fc40000004100 */
[----:B------:R-:W-:Y:S02]  /*11b0*/  HADD2.F32 R17, -RZ, R17.H1_H1 ;  /* 0x30000011ff117230 */ /* 0x000fe40000004100 */
[----:B------:R-:W-:Y:S02]  /*11c0*/  HADD2.F32 R61, -RZ, R61.H1_H1 ;  /* 0x3000003dff3d7230 */ /* 0x000fe40000004100 */
[----:B------:R-:W-:Y:S02]  /*11d0*/  HADD2.F32 R56, -RZ, R57.H1_H1 ;  /* 0x30000039ff387230 */ /* 0x000fe40000004100 */
[----:B------:R-:W-:Y:S01]  /*11e0*/  FFMA.FTZ R64, R64, R17, R117 ;  /* 0x0000001140407223 */ /* 0x000fe20000010075 */
[----:B------:R-:W-:Y:S02]  /*11f0*/  HADD2.F32 R101, -RZ, R13.H1_H1 ;  /* 0x3000000dff657230 */ /* 0x000fe40000004100 */
[----:B------:R-:W-:Y:S02]  /*1200*/  HADD2.F32 R106, -RZ, R9.H1_H1 ;  /* 0x30000009ff6a7230 */ /* 0x000fe40000004100 */
[----:B------:R-:W-:Y:S01]  /*1210*/  FFMA.FTZ R61, R61, R56, R66 ;  /* 0x000000383d3d7223 */ /* 0x000fe20000010042 */
[----:B------:R-:W-:-:S02]  /*1220*/  HADD2.F32 R39, -RZ, R5.H1_H1 ;  /* 0x30000005ff277230 */ /* 0x000fc40000004100 */
[----:B------:R-:W-:Y:S02]  /*1230*/  HADD2.F32 R69, -RZ, R70.H0_H0 ;  /* 0x20000046ff457230 */ /* 0x000fe40000004100 */
[----:B------:R-:W-:Y:S01]  /*1240*/  FFMA.FTZ R12, R101, R106, R12 ;  /* 0x0000006a650c7223 */ /* 0x000fe2000001000c */
[----:B------:R-:W-:Y:S02]  /*1250*/  HADD2.F32 R72, -RZ, R18.H0_H0 ;  /* 0x20000012ff487230 */ /* 0x000fe40000004100 */
[----:B------:R-:W-:Y:S01]  /*1260*/  FFMA.FTZ R4, R39, R82, R4 ;  /* 0x0000005227047223 */ /* 0x000fe20000010004 */
[----:B------:R-:W-:Y:S02]  /*1270*/  HADD2.F32 R84, -RZ, R62.H0_H0 ;  /* 0x2000003eff547230 */ /* 0x000fe40000004100 */
[----:B------:R-:W-:Y:S02]  /*1280*/  HADD2.F32 R57, -RZ, R58.H0_H0 ;  /* 0x2000003aff397230 */ /* 0x000fe40000004100 */
[----:B------:R-:W-:Y:S01]  /*1290*/  FFMA.FTZ R69, R69, R72, R64 ;  /* 0x0000004845457223 */ /* 0x000fe20000010040 */
[----:B------:R-:W-:-:S02]  /*12a0*/  HADD2.F32 R13, -RZ, R14.H0_H0 ;  /* 0x2000000eff0d7230 */ /* 0x000fc40000004100 */
[----:B------:R-:W-:Y:S02]  /*12b0*/  HADD2.F32 R8, -RZ, R10.H0_H0 ;  /* 0x2000000aff087230 */ /* 0x000fe40000004100 */
[----:B------:R-:W-:Y:S01]  /*12c0*/  FFMA.FTZ R84, R84, R57, R61 ;  /* 0x0000003954547223 */ /* 0x000fe2000001003d */
[----:B------:R-:W-:Y:S02]  /*12d0*/  HADD2.F32 R5, -RZ, R6.H0_H0 ;  /* 0x20000006ff057230 */ /* 0x000fe40000004100 */
[----:B------:R-:W-:Y:S02]  /*12e0*/  HADD2.F32 R20, -RZ, R22.H0_H0 ;  /* 0x20000016ff147230 */ /* 0x000fe40000004100 */
[----:B------:R-:W-:Y:S01]  /*12f0*/  FFMA.FTZ R13, R13, R8, R12 ;  /* 0x000000080d0d7223 */ /* 0x000fe2000001000c */
[----:B------:R-:W-:Y:S02]  /*1300*/  HADD2.F32 R70, -RZ, R70.H1_H1 ;  /* 0x30000046ff467230 */ /* 0x000fe40000004100 */
[----:B012---:R-:W-:-:S02]  /*1310*/  HADD2.F32 R75, -RZ, R18.H1_H1 ;  /* 0x30000012ff4b7230 */ /* 0x007fc40000004100 */
[----:B------:R-:W-:Y:S01]  /*1320*/  FFMA.FTZ R4, R5, R20, R4 ;  /* 0x0000001405047223 */ /* 0x000fe20000010004 */
[----:B------:R-:W-:Y:S02]  /*1330*/  HADD2.F32 R85, -RZ, R62.H1_H1 ;  /* 0x3000003eff557230 */ /* 0x000fe40000004100 */
[----:B------:R-:W-:Y:S02]  /*1340*/  HADD2.F32 R58, -RZ, R58.H1_H1 ;  /* 0x3000003aff3a7230 */ /* 0x000fe40000004100 */
[----:B------:R-:W-:Y:S01]  /*1350*/  FFMA.FTZ R69, R70, R75, R69 ;  /* 0x0000004b46457223 */ /* 0x000fe20000010045 */
[----:B------:R-:W-:Y:S02]  /*1360*/  HADD2.F32 R102, -RZ, R14.H1_H1 ;  /* 0x3000000eff667230 */ /* 0x000fe40000004100 */
[----:B------:R-:W-:Y:S02]  /*1370*/  HADD2.F32 R105, -RZ, R10.H1_H1 ;  /* 0x3000000aff697230 */ /* 0x000fe40000004100 */
[----:B------:R-:W-:Y:S01]  /*1380*/  FFMA.FTZ R85, R85, R58, R84 ;  /* 0x0000003a55557223 */ /* 0x000fe20000010054 */
[----:B------:R-:W-:-:S02]  /*1390*/  HADD2.F32 R65, -RZ, R6.H1_H1 ;  /* 0x30000006ff417230 */ /* 0x000fc40000004100 */
[----:B------:R-:W-:Y:S02]  /*13a0*/  HADD2.F32 R22, -RZ, R22.H1_H1 ;  /* 0x30000016ff167230 */ /* 0x000fe40000004100 */
[----:B------:R-:W-:Y:S01]  /*13b0*/  FFMA.FTZ R13, R102, R105, R13 ;  /* 0x00000069660d7223 */ /* 0x000fe2000001000d */
[----:B------:R-:W-:Y:S02]  /*13c0*/  HADD2.F32 R73, -RZ, R19.H0_H0 ;  /* 0x20000013ff497230 */ /* 0x000fe40000004100 */
[----:B------:R-:W-:Y:S02]  /*13d0*/  HADD2.F32 R62, -RZ, R63.H0_H0 ;  /* 0x2000003fff3e7230 */ /* 0x000fe40000004100 */
[----:B------:R-:W-:Y:S01]  /*13e0*/  FFMA.FTZ R65, R65, R22, R4 ;  /* 0x0000001641417223 */ /* 0x000fe20000010004 */
[----:B------:R-:W-:Y:S02]  /*13f0*/  HADD2.F32 R91, -RZ, R59.H0_H0 ;  /* 0x2000003bff5b7230 */ /* 0x000fe40000004100 */
[----:B------:R-:W-:Y:S01]  /*1400*/  FFMA.FTZ R68, R68, R73, R69 ;  /* 0x0000004944447223 */ /* 0x000fe20000010045 */
[----:B------:R-:W-:-:S02]  /*1410*/  HADD2.F32 R14, -RZ, R15.H0_H0 ;  /* 0x2000000fff0e7230 */ /* 0x000fc40000004100 */
[----:B------:R-:W-:Y:S02]  /*1420*/  HADD2.F32 R9, -RZ, R11.H0_H0 ;  /* 0x2000000bff097230 */ /* 0x000fe40000004100 */
[----:B------:R-:W-:Y:S01]  /*1430*/  FFMA.FTZ R62, R62, R91, R85 ;  /* 0x0000005b3e3e7223 */ /* 0x000fe20000010055 */
[----:B------:R-:W-:Y:S02]  /*1440*/  HADD2.F32 R6, -RZ, R7.H0_H0 ;  /* 0x20000007ff067230 */ /* 0x000fe40000004100 */
[----:B------:R-:W-:Y:S02]  /*1450*/  HADD2.F32 R74, -RZ, R19.H1_H1 ;  /* 0x30000013ff4a7230 */ /* 0x000fe40000004100 */
[----:B------:R-:W-:Y:S01]  /*1460*/  FFMA.FTZ R14, R14, R9, R13 ;  /* 0x000000090e0e7223 */ /* 0x000fe2000001000d */
[----:B------:R-:W-:Y:S02]  /*1470*/  HADD2.F32 R63, -RZ, R63.H1_H1 ;  /* 0x3000003fff3f7230 */ /* 0x000fe40000004100 */
[----:B------:R-:W-:Y:S01]  /*1480*/  FFMA.FTZ R6, R6, R21, R65 ;  /* 0x0000001506067223 */ /* 0x000fe20000010041 */
[----:B------:R-:W-:-:S02]  /*1490*/  HADD2.F32 R88, -RZ, R59.H1_H1 ;  /* 0x3000003bff587230 */ /* 0x000fc40000004100 */
[----:B------:R-:W-:Y:S01]  /*14a0*/  FFMA.FTZ R67, R67, R74, R68 ;  /* 0x0000004a43437223 */ /* 0x000fe20000010044 */
[----:B------:R-:W-:Y:S02]  /*14b0*/  HADD2.F32 R15, -RZ, R15.H1_H1 ;  /* 0x3000000fff0f7230 */ /* 0x000fe40000004100 */
[----:B------:R-:W-:Y:S02]  /*14c0*/  HADD2.F32 R108, -RZ, R11.H1_H1 ;  /* 0x3000000bff6c7230 */ /* 0x000fe40000004100 */
[----:B------:R-:W-:Y:S01]  /*14d0*/  FFMA.FTZ R62, R63, R88, R62 ;  /* 0x000000583f3e7223 */ /* 0x000fe2000001003e */
[----:B------:R-:W-:Y:S02]  /*14e0*/  HADD2.F32 R7, -RZ, R7.H1_H1 ;  /* 0x30000007ff077230 */ /* 0x000fe40000004100 */
[----:B------:R-:W-:Y:S02]  /*14f0*/  HADD2.F32 R18, -RZ, R48.H0_H0 ;  /* 0x20000030ff127230 */ /* 0x000fe40000004100 */
[----:B------:R-:W-:Y:S01]  /*1500*/  FFMA.FTZ R15, R15, R108, R14 ;  /* 0x0000006c0f0f7223 */ /* 0x000fe2000001000e */
[----:B------:R-:W-:-:S02]  /*1510*/  HADD2.F32 R79, -RZ, R52.H0_H0 ;  /* 0x20000034ff4f7230 */ /* 0x000fc40000004100 */
[----:B------:R-:W-:Y:S01]  /*1520*/  FFMA.FTZ R7, R7, R86, R6 ;  /* 0x0000005607077223 */ /* 0x000fe20000010006 */
[----:B------:R-:W-:Y:S01]  /*1530*/  HADD2.F32 R59, -RZ, R40.H0_H0 ;  /* 0x20000028ff3b7230 */ /* 0x000fe20000004100 */
[----:B------:R-:W0:Y:S01]  /*1540*/  S2R R14, SR_TID.X ;  /* 0x00000000000e7919 */ /* 0x000e220000002100 */
        /* <DEDUP_REMOVED lines=8> */
[----:B------:R-:W-:Y:S02]  /*15d0*/  HADD2.F32 R48, -RZ, R48.H1_H1 ;  /* 0x30000030ff307230 */ /* 0x000fe40000004100 */
[----:B------:R-:W-:Y:S02]  /*15e0*/  HADD2.F32 R81, -RZ, R52.H1_H1 ;  /* 0x30000034ff517230 */ /* 0x000fe40000004100 */
[----:B------:R-:W-:Y:S01]  /*15f0*/  FFMA.FTZ R7, R100, R115, R7 ;  /* 0x0000007364077223 */ /* 0x000fe20000010007 */
[----:B------:R-:W-:Y:S02]  /*1600*/  HADD2.F32 R90, -RZ, R40.H1_H1 ;  /* 0x30000028ff5a7230 */ /* 0x000fe40000004100 */
[----:B------:R-:W-:-:S02]  /*1610*/  HADD2.F32 R97, -RZ, R44.H1_H1 ;  /* 0x3000002cff617230 */ /* 0x000fc40000004100 */
[----:B------:R-:W-:Y:S01]  /*1620*/  FFMA.FTZ R48, R48, R81, R67 ;  /* 0x0000005130307223 */ /* 0x000fe20000010043 */
[----:B------:R-:W-:Y:S02]  /*1630*/  HADD2.F32 R32, -RZ, R32.H1_H1 ;  /* 0x30000020ff207230 */ /* 0x000fe40000004100 */
[----:B------:R-:W-:Y:S02]  /*1640*/  HADD2.F32 R111, -RZ, R36.H1_H1 ;  /* 0x30000024ff6f7230 */ /* 0x000fe40000004100 */
[----:B------:R-:W-:Y:S01]  /*1650*/  FFMA.FTZ R59, R90, R97, R59 ;  /* 0x000000615a3b7223 */ /* 0x000fe2000001003b */
[----:B------:R-:W-:Y:S02]  /*1660*/  HADD2.F32 R104, -RZ, R24.H1_H1 ;  /* 0x30000018ff687230 */ /* 0x000fe40000004100 */
[----:B------:R-:W-:Y:S02]  /*1670*/  HADD2.F32 R89, -RZ, R28.H1_H1 ;  /* 0x3000001cff597230 */ /* 0x000fe40000004100 */
[----:B------:R-:W-:Y:S01]  /*1680*/  FFMA.FTZ R32, R32, R111, R15 ;  /* 0x0000006f20207223 */ /* 0x000fe2000001000f */
[----:B------:R-:W-:-:S02]  /*1690*/  HADD2.F32 R19, -RZ, R49.H0_H0 ;  /* 0x20000031ff137230 */ /* 0x000fc40000004100 */
[----:B------:R-:W-:Y:S02]  /*16a0*/  HADD2.F32 R52, -RZ, R53.H0_H0 ;  /* 0x20000035ff347230 */ /* 0x000fe40000004100 */
[----:B------:R-:W-:Y:S01]  /*16b0*/  FFMA.FTZ R7, R104, R89, R7 ;  /* 0x0000005968077223 */ /* 0x000fe20000010007 */
[----:B------:R-:W-:Y:S02]  /*16c0*/  HADD2.F32 R40, -RZ, R41.H0_H0 ;  /* 0x20000029ff287230 */ /* 0x000fe40000004100 */
[----:B------:R-:W-:Y:S02]  /*16d0*/  HADD2.F32 R95, -RZ, R45.H0_H0 ;  /* 0x2000002dff5f7230 */ /* 0x000fe40000004100 */
[----:B------:R-:W-:Y:S01]  /*16e0*/  FFMA.FTZ R19, R19, R52, R48 ;  /* 0x0000003413137223 */ /* 0x000fe20000010030 */
[----:B------:R-:W-:Y:S02]  /*16f0*/  HADD2.F32 R11, -RZ, R33.H0_H0 ;  /* 0x20000021ff0b7230 */ /* 0x000fe40000004100 */
[----:B------:R-:W-:-:S02]  /*1700*/  HADD2.F32 R24, -RZ, R25.H0_H0 ;  /* 0x20000019ff187230 */ /* 0x000fc40000004100 */
[----:B------:R-:W-:Y:S01]  /*1710*/  FFMA.FTZ R59, R40, R95, R59 ;  /* 0x0000005f283b7223 */ /* 0x000fe2000001003b */
        /* <DEDUP_REMOVED lines=12> */
[----:B------:R-:W-:Y:S01]  /*17e0*/  FFMA.FTZ R2, R107, R110, R2 ;  /* 0x0000006e6b027223 */ /* 0x000fe20000010002 */
[----:B------:R-:W-:Y:S02]  /*17f0*/  HADD2.F32 R49, -RZ, R50.H0_H0 ;  /* 0x20000032ff317230 */ /* 0x000fe40000004100 */
[----:B------:R-:W-:-:S02]  /*1800*/  HADD2.F32 R78, -RZ, R54.H0_H0 ;  /* 0x20000036ff4e7230 */ /* 0x000fc40000004100 */
[----:B------:R-:W-:Y:S01]  /*1810*/  FFMA.FTZ R24, R113, R60, R24 ;  /* 0x0000003c71187223 */ /* 0x000fe20000010018 */
[----:B------:R-:W-:Y:S02]  /*1820*/  HADD2.F32 R41, -RZ, R42.H0_H0 ;  /* 0x2000002aff297230 */ /* 0x000fe40000004100 */
        /* <DEDUP_REMOVED lines=24> */
[----:B------:R-:W-:Y:S01]  /*19b0*/  FFMA.FTZ R50, R50, R83, R77 ;  /* 0x0000005332327223 */ /* 0x000fe2000001004d */
[----:B------:R-:W-:Y:S02]  /*19c0*/  HADD2.F32 R26, -RZ, R27.H0_H0 ;  /* 0x2000001bff1a7230 */ /* 0x000fe40000004100 */
[----:B------:R-:W-:Y:S01]  /*19d0*/  FFMA.FTZ R42, R42, R99, R93 ;  /* 0x000000632a2a7223 */ /* 0x000fe2000001005d */
[----:B------:R-:W-:Y:S02]  /*19e0*/  HADD2.F32 R3, -RZ, R31.H0_H0 ;  /* 0x2000001fff037230 */ /* 0x000fe40000004100 */
[----:B------:R-:W-:Y:S01]  /*19f0*/  FFMA.FTZ R34, R34, R37, R109 ;  /* 0x0000002522227223 */ /* 0x000fe2000001006d */
[----:B------:R-:W-:-:S02]  /*1a00*/  HADD2.F32 R51, -RZ, R51.H1_H1 ;  /* 0x30000033ff337230 */ /* 0x000fc40000004100 */
[----:B------:R-:W-:Y:S02]  /*1a10*/  HADD2.F32 R43, -RZ, R43.H1_H1 ;  /* 0x3000002bff2b7230 */ /* 0x000fe40000004100 */
[----:B------:R-:W-:Y:S01]  /*1a20*/  FFMA.FTZ R26, R26, R3, R25 ;  /* 0x000000031a1a7223 */ /* 0x000fe20000010019 */
[----:B------:R-:W-:Y:S02]  /*1a30*/  HADD2.F32 R35, -RZ, R35.H1_H1 ;  /* 0x30000023ff237230 */ /* 0x000fe40000004100 */
[----:B------:R-:W-:Y:S01]  /*1a40*/  FFMA.FTZ R50, R51, R80, R50 ;  /* 0x0000005033327223 */ /* 0x000fe20000010032 */
[----:B------:R-:W-:Y:S02]  /*1a50*/  HADD2.F32 R27, -RZ, R27.H1_H1 ;  /* 0x3000001bff1b7230 */ /* 0x000fe40000004100 */
[----:B------:R-:W-:Y:S01]  /*1a60*/  FFMA.FTZ R42, R43, R98, R42 ;  /* 0x000000622b2a7223 */ /* 0x000fe2000001002a */
[----:B------:R-:W-:Y:S02]  /*1a70*/  HADD2.F32 R16, -RZ, R31.H1_H1 ;  /* 0x3000001fff107230 */ /* 0x000fe40000004100 */
[----:B------:R-:W-:Y:S01]  /*1a80*/  FFMA.FTZ R34, R35, R112, R34 ;  /* 0x0000007023227223 */ /* 0x000fe20000010022 */
[----:B------:R-:W1:Y:S02]  /*1a90*/  SHFL.BFLY PT, R3, R50, 0x8, 0x1f ;  /* 0x0d001f0032037f89 */ /* 0x000e6400000e0000 */
[----:B------:R-:W-:-:S02]  /*1aa0*/  FFMA.FTZ R16, R27, R16, R26 ;  /* 0x000000101b107223 */ /* 0x000fc4000001001a */
[----:B------:R-:W2:Y:S04]  /*1ab0*/  SHFL.BFLY PT, R5, R42, 0x8, 0x1f ;  /* 0x0d001f002a057f89 */ /* 0x000ea800000e0000 */
[----:B------:R-:W3:Y:S04]  /*1ac0*/  SHFL.BFLY PT, R7, R34, 0x8, 0x1f ;  /* 0x0d001f0022077f89 */ /* 0x000ee800000e0000 */
[----:B------:R-:W4:Y:S01]  /*1ad0*/  SHFL.BFLY PT, R9, R16, 0x8, 0x1f ;  /* 0x0d001f0010097f89 */ /* 0x000f2200000e0000 */
[----:B-1----:R-:W-:Y:S01]  /*1ae0*/  FADD.FTZ R3, R50, R3 ;  /* 0x0000000332037221 */ /* 0x002fe20000010000 */
[----:B--2---:R-:W-:-:S04]  /*1af0*/  FADD.FTZ R4, R42, R5 ;  /* 0x000000052a047221 */ /* 0x004fc80000010000 */
[----:B------:R-:W1:Y:S01]  /*1b00*/  SHFL.BFLY PT, R2, R3, 0x4, 0x1f ;  /* 0x0c801f0003027f89 */ /* 0x000e6200000e0000 */
[----:B---3--:R-:W-:-:S03]  /*1b10*/  FADD.FTZ R8, R34, R7 ;  /* 0x0000000722087221 */ /* 0x008fc60000010000 */
[----:B------:R-:W2:Y:S01]  /*1b20*/  SHFL.BFLY PT, R5, R4, 0x4, 0x1f ;  /* 0x0c801f0004057f89 */ /* 0x000ea200000e0000 */
[----:B----4-:R-:W-:-:S03]  /*1b30*/  FADD.FTZ R11, R16, R9 ;  /* 0x00000009100b7221 */ /* 0x010fc60000010000 */
        /* <DEDUP_REMOVED lines=13> */
[----:B0-----:R-:W-:Y:S01]  /*1c10*/  SHF.L.U32 R6, R14, 0x3, RZ ;  /* 0x000000030e067819 */ /* 0x001fe200000006ff */
[----:B---3--:R-:W-:Y:S02]  /*1c20*/  FADD.FTZ R10, R9, R10 ;  /* 0x0000000a090a7221 */ /* 0x008fe40000010000 */
[----:B------:R-:W0:Y:S01]  /*1c30*/  SHFL.BFLY PT, R8, R7, 0x1, 0x1f ;  /* 0x0c201f0007087f89 */ /* 0x000e2200000e0000 */
[----:B------:R-:W-:Y:S01]  /*1c40*/  LOP3.LUT P0, RZ, R6, 0x78, RZ, 0xc0, !PT ;  /* 0x0000007806ff7812 */ /* 0x000fe2000780c0ff */
[----:B----4-:R-:W-:Y:S02]  /*1c50*/  FADD.FTZ R11, R12, R3 ;  /* 0x000000030c0b7221 */ /* 0x010fe40000010000 */
[----:B------:R-:W2:Y:S04]  /*1c60*/  SHFL.BFLY PT, R3, R10, 0x1, 0x1f ;  /* 0x0c201f000a037f89 */ /* 0x000ea800000e0000 */
[----:B------:R-:W3:Y:S01]  /*1c70*/  SHFL.BFLY PT, R2, R11, 0x1, 0x1f ;  /* 0x0c201f000b027f89 */ /* 0x000ee200000e0000 */
[----:B-1----:R-:W-:Y:S01]  /*1c80*/  FADD.FTZ R6, R5, R4 ;  /* 0x0000000405067221 */ /* 0x002fe20000010000 */
[----:B0-----:R-:W-:Y:S01]  /*1c90*/  FADD.FTZ R8, R7, R8 ;  /* 0x0000000807087221 */ /* 0x001fe20000010000 */
[----:B--2---:R-:W-:Y:S01]  /*1ca0*/  FADD.FTZ R9, R10, R3 ;  /* 0x000000030a097221 */ /* 0x004fe20000010000 */
[----:B---3--:R-:W-:-:S02]  /*1cb0*/  FADD.FTZ R12, R11, R2 ;  /* 0x000000020b0c7221 */ /* 0x008fc40000010000 */
[----:B------:R-:W-:Y:S05]  /*1cc0*/  @P0 BRA `(.L_x_27) ;  /* 0x0000000000780947 */ /* 0x000fea0003800000 */
[----:B------:R-:W0:Y:S01]  /*1cd0*/  LDCU.64 UR8, c[0x0][0x3e8] ;  /* 0x00007d00ff0877ac */ /* 0x000e220008000a00 */
[----:B------:R-:W1:Y:S01]  /*1ce0*/  LDC.64 R4, c[0x0][0x3f0] ;  /* 0x0000fc00ff047b82 */ /* 0x000e620000000a00 */
[----:B------:R-:W-:Y:S01]  /*1cf0*/  SHF.R.U32.HI R7, RZ, 0x4, R14 ;  /* 0x00000004ff077819 */ /* 0x000fe2000001160e */
[----:B------:R-:W-:Y:S01]  /*1d00*/  UMOV UR4, UR7 ;  /* 0x0000000700047c82 */ /* 0x000fe20008000000 */
[----:B------:R-:W-:Y:S01]  /*1d10*/  UMOV UR5, URZ ;  /* 0x000000ff00057c82 */ /* 0x000fe20008000000 */
[----:B------:R-:W2:Y:S01]  /*1d20*/  LDCU.64 UR14, c[0x0][0x3d0] ;  /* 0x00007a00ff0e77ac */ /* 0x000ea20008000a00 */
[----:B------:R-:W-:Y:S01]  /*1d30*/  IADD3 R10, PT, PT, R7, 0x20, RZ ;  /* 0x00000020070a7810 */ /* 0x000fe20007ffe0ff */
[----:B0-----:R-:W-:Y:S02]  /*1d40*/  UIMAD.WIDE.U32 UR4, UR13, UR8, UR4 ;  /* 0x000000080d0472a5 */ /* 0x001fe4000f8e0004 */
[----:B------:R-:W-:Y:S02]  /*1d50*/  UIADD3 UR8, UPT, UPT, -UR7, UR6, URZ ;  /* 0x0000000607087290 */ /* 0x000fe4000fffe1ff */
[----:B------:R-:W-:-:S04]  /*1d60*/  UIMAD UR5, UR13, UR9, UR5 ;  /* 0x000000090d0572a4 */ /* 0x000fc8000f8e0205 */
[----:B------:R-:W-:Y:S02]  /*1d70*/  ISETP.GE.AND P3, PT, R7, UR8, PT ;  /* 0x0000000807007c0c */ /* 0x000fe4000bf66270 */
[----:B-1----:R-:W-:Y:S01]  /*1d80*/  IMAD.WIDE.U32 R2, R0, R4, UR4 ;  /* 0x0000000400027e25 */ /* 0x002fe2000f8e0004 */
[----:B------:R-:W-:-:S03]  /*1d90*/  ISETP.GE.AND P1, PT, R10, UR8, PT ;  /* 0x000000080a007c0c */ /* 0x000fc6000bf26270 */
[----:B------:R-:W-:Y:S01]  /*1da0*/  IMAD R4, R0, R5, R3 ;  /* 0x0000000500047224 */ /* 0x000fe200078e0203 */
[C---:B------:R-:W-:Y:S02]  /*1db0*/  IADD3 R3, P0, PT, R7.reuse, R2, RZ ;  /* 0x0000000207037210 */ /* 0x040fe40007f1e0ff */
[C---:B------:R-:W-:Y:S02]  /*1dc0*/  IADD3 R5, PT, PT, R7.reuse, 0x10, RZ ;  /* 0x0000001007057810 */ /* 0x040fe40007ffe0ff */
[----:B------:R-:W-:Y:S02]  /*1dd0*/  IADD3 R7, PT, PT, R7, 0x30, RZ ;  /* 0x0000003007077810 */ /* 0x000fe40007ffe0ff */
[----:B------:R-:W-:Y:S02]  /*1de0*/  IADD3.X R4, PT, PT, RZ, R4, RZ, P0, !PT ;  /* 0x00000004ff047210 */ /* 0x000fe400007fe4ff */
[----:B--2---:R-:W-:Y:S02]  /*1df0*/  LEA R2, P4, R3, UR14, 0x2 ;  /* 0x0000000e03027c11 */ /* 0x004fe4000f8810ff */
[----:B------:R-:W-:-:S02]  /*1e00*/  ISETP.GE.AND P2, PT, R5, UR8, PT ;  /* 0x0000000805007c0c */ /* 0x000fc4000bf46270 */
[----:B------:R-:W-:Y:S02]  /*1e10*/  ISETP.GE.AND P0, PT, R7, UR8, PT ;  /* 0x0000000807007c0c */ /* 0x000fe4000bf06270 */
[----:B------:R-:W-:Y:S02]  /*1e20*/  LEA.HI.X R3, R3, UR15, R4, 0x2, P4 ;  /* 0x0000000f03037c11 */ /* 0x000fe4000a0f1404 */
[----:B------:R-:W-:Y:S02]  /*1e30*/  FSEL R5, R6, RZ, !P3 ;  /* 0x000000ff06057208 */ /* 0x000fe40005800000 */
[----:B------:R-:W-:Y:S02]  /*1e40*/  FSEL R7, R8, RZ, !P2 ;  /* 0x000000ff08077208 */ /* 0x000fe40005000000 */
[----:B------:R-:W-:Y:S01]  /*1e50*/  FSEL R9, R9, RZ, !P1 ;  /* 0x000000ff09097208 */ /* 0x000fe20004800000 */
[----:B------:R0:W-:Y:S01]  /*1e60*/  STG.E desc[UR10][R2.64], R5 ;  /* 0x0000000502007986 */ /* 0x0001e2000c10190a */
[----:B------:R-:W-:-:S03]  /*1e70*/  FSEL R11, R12, RZ, !P0 ;  /* 0x000000ff0c0b7208 */ /* 0x000fc60004000000 */
[----:B------:R0:W-:Y:S04]  /*1e80*/  STG.E desc[UR10][R2.64+0x40], R7 ;  /* 0x0000400702007986 */ /* 0x0001e8000c10190a */
[----:B------:R0:W-:Y:S04]  /*1e90*/  STG.E desc[UR10][R2.64+0x80], R9 ;  /* 0x0000800902007986 */ /* 0x0001e8000c10190a */
[----:B------:R0:W-:Y:S02]  /*1ea0*/  STG.E desc[UR10][R2.64+0xc0], R11 ;  /* 0x0000c00b02007986 */ /* 0x0001e4000c10190a */
.L_x_27:
[----:B------:R-:W-:Y:S05]  /*1eb0*/  BSYNC.RECONVERGENT B0 ;  /* 0x0000000000007941 */ /* 0x000fea0003800200 */
.L_x_26:
[----:B------:R-:W-:Y:S01]  /*1ec0*/  UIADD3 UR4, UPT, UPT, UR6, 0x3f, URZ ;  /* 0x0000003f06047890 */ /* 0x000fe2000fffe0ff */
[----:B0-----:R-:W0:Y:S01]  /*1ed0*/  LDC.64 R10, c[0x0][0x440] ;  /* 0x00011000ff0a7b82 */ /* 0x001e220000000a00 */
[----:B------:R-:W-:Y:S02]  /*1ee0*/  BSSY.RECONVERGENT B0, `(.L_x_28) ;  /* 0x0000019000007945 */ /* 0x000fe40003800200 */
[----:B------:R-:W-:-:S04]  /*1ef0*/  USHF.R.S32.HI UR5, URZ, 0x1f, UR4 ;  /* 0x0000001fff057899 */ /* 0x000fc80008011404 */
[----:B------:R-:W-:Y:S01]  /*1f00*/  ULEA.HI UR5, UR5, UR4, URZ, 0x6 ;  /* 0x0000000405057291 */ /* 0x000fe2000f8f30ff */
[----:B------:R-:W1:Y:S03]  /*1f10*/  LDC.64 R12, c[0x0][0x448] ;  /* 0x00011200ff0c7b82 */ /* 0x000e660000000a00 */
[----:B------:R-:W-:-:S04]  /*1f20*/  ULOP3.LUT UR5, UR5, 0xffffffc0, URZ, 0xc0, !UPT ;  /* 0xffffffc005057892 */ /* 0x000fc8000f8ec0ff */
[----:B------:R-:W-:-:S04]  /*1f30*/  UIADD3 UR5, UPT, UPT, UR7, UR4, -UR5 ;  /* 0x0000000407057290 */ /* 0x000fc8000fffe805 */
[----:B------:R-:W-:-:S06]  /*1f40*/  UIADD3 UR5, UPT, UPT, UR4, -UR5, URZ ;  /* 0x8000000504057290 */ /* 0x000fcc000fffe0ff */
[----:B------:R-:W-:-:S04]  /*1f50*/  ISETP.GE.AND P0, PT, R14, UR5, PT ;  /* 0x000000050e007c0c */ /* 0x000fc8000bf06270 */
[----:B------:R-:W-:-:S13]  /*1f60*/  ISETP.GT.U32.OR P0, PT, R14, 0x3f, P0 ;  /* 0x0000003f0e00780c */ /* 0x000fda0000704470 */
[----:B------:R-:W-:Y:S05]  /*1f70*/  @P0 BRA `(.L_x_29) ;  /* 0x00000000003c0947 */ /* 0x000fea0003800000 */
[----:B------:R-:W2:Y:S01]  /*1f80*/  LDC.64 R4, c[0x0][0x418] ;  /* 0x00010600ff047b82 */ /* 0x000ea20000000a00 */
[----:B------:R-:W3:Y:S01]  /*1f90*/  LDCU.64 UR4, c[0x0][0x420] ;  /* 0x00008400ff0477ac */ /* 0x000ee20008000a00 */
[----:B------:R-:W-:Y:S01]  /*1fa0*/  HFMA2 R3, -RZ, RZ, 0, 0 ;  /* 0x00000000ff037431 */ /* 0x000fe200000001ff */
[----:B------:R-:W-:Y:S01]  /*1fb0*/  IADD3 R2, PT, PT, R14, UR7, RZ ;  /* 0x000000070e027c10 */ /* 0x000fe2000fffe0ff */
[C---:B------:R-:W-:Y:S01]  /*1fc0*/  FMUL.FTZ R6, R96.reuse, 1.4426950216293334961 ;  /* 0x3fb8aa3b60067820 */ /* 0x040fe20000410000 */
[----:B------:R-:W-:-:S03]  /*1fd0*/  FSETP.NEU.FTZ.AND P0, PT, R96, -INF , PT ;  /* 0xff8000006000780b */ /* 0x000fc60003f1d000 */
[----:B------:R-:W4:Y:S01]  /*1fe0*/  LDC.64 R8, c[0x0][0x410] ;  /* 0x00010400ff087b82 */ /* 0x000f220000000a00 */
[----:B--2---:R-:W-:-:S04]  /*1ff0*/  IMAD.WIDE.U32 R2, R4, UR13, R2 ;  /* 0x0000000d04027c25 */ /* 0x004fc8000f8e0002 */
[----:B------:R-:W-:Y:S02]  /*2000*/  IMAD R3, R5, UR13, R3 ;  /* 0x0000000d05037c24 */ /* 0x000fe4000f8e0203 */
[----:B---3--:R-:W-:-:S04]  /*2010*/  IMAD.WIDE.U32 R2, R0, UR4, R2 ;  /* 0x0000000400027c25 */ /* 0x008fc8000f8e0002 */
[----:B------:R-:W-:Y:S01]  /*2020*/  IMAD R3, R0, UR5, R3 ;  /* 0x0000000500037c24 */ /* 0x000fe2000f8e0203 */
[----:B----4-:R-:W-:-:S04]  /*2030*/  LEA R4, P1, R2, R8, 0x2 ;  /* 0x0000000802047211 */ /* 0x010fc800078210ff */
[----:B------:R-:W-:Y:S02]  /*2040*/  LEA.HI.X R5, R2, R9, R3, 0x2, P1 ;  /* 0x0000000902057211 */ /* 0x000fe400008f1403 */
[----:B------:R-:W-:-:S05]  /*2050*/  FSEL R3, R6, RZ, P0 ;  /* 0x000000ff06037208 */ /* 0x000fca0000000000 */
[----:B------:R2:W-:Y:S02]  /*2060*/  STG.E desc[UR10][R4.64], R3 ;  /* 0x0000000304007986 */ /* 0x0005e4000c10190a */
.L_x_29:
[----:B------:R-:W-:Y:S05]  /*2070*/  BSYNC.RECONVERGENT B0 ;  /* 0x0000000000007941 */ /* 0x000fea0003800200 */
.L_x_28:
[----:B------:R-:W-:Y:S01]  /*2080*/  USHF.L.U32 UR4, UR12, 0xe, URZ ;  /* 0x0000000e0c047899 */ /* 0x000fe200080006ff */
[----:B------:R-:W-:Y:S01]  /*2090*/  SHF.L.U32 R2, R14, 0x2, RZ ;  /* 0x000000020e027819 */ /* 0x000fe200000006ff */
[----:B------:R-:W3:Y:S01]  /*20a0*/  LDCU.64 UR8, c[0x0][0x458] ;  /* 0x00008b00ff0877ac */ /* 0x000ee20008000a00 */
[----:B--2---:R-:W-:-:S03]  /*20b0*/  MOV R3, RZ ;  /* 0x000000ff00037202 */ /* 0x004fc60000000f00 */
[----:B------:R-:W-:-:S05]  /*20c0*/  LOP3.LUT R2, R2, UR4, RZ, 0xfc, !PT ;  /* 0x0000000402027c12 */ /* 0x000fca000f8efcff */
[----:B------:R-:W2:Y:S01]  /*20d0*/  LDCU.64 UR4, c[0x0][0x428] ;  /* 0x00008500ff0477ac */ /* 0x000ea20008000a00 */
[----:B0-----:R-:W-:-:S04]  /*20e0*/  IMAD.WIDE.U32 R2, R10, UR13, R2 ;  /* 0x0000000d0a027c25 */ /* 0x001fc8000f8e0002 */
[----:B------:R-:W-:Y:S01]  /*20f0*/  IMAD R3, R11, UR13, R3 ;  /* 0x0000000d0b037c24 */ /* 0x000fe2000f8e0203 */
[----:B---3--:R-:W-:Y:S01]  /*2100*/  ISETP.NE.U32.AND P0, PT, RZ, UR8, PT ;  /* 0x00000008ff007c0c */ /* 0x008fe2000bf05070 */
[----:B-1----:R-:W-:-:S03]  /*2110*/  IMAD.WIDE.U32 R2, R0, R12, R2 ;  /* 0x0000000c00027225 */ /* 0x002fc600078e0002 */
[----:B------:R-:W-:Y:S01]  /*2120*/  ISETP.NE.AND.EX P0, PT, RZ, UR9, PT, P0 ;  /* 0x00000009ff007c0c */ /* 0x000fe2000bf05300 */
[----:B------:R-:W-:-:S03]  /*2130*/  IMAD R3, R0, R13, R3 ;  /* 0x0000000d00037224 */ /* 0x000fc600078e0203 */
[----:B------:R-:W-:Y:S02]  /*2140*/  ISETP.NE.OR P0, PT, R14, RZ, !P0 ;  /* 0x000000ff0e00720c */ /* 0x000fe40004705670 */
[----:B--2---:R-:W-:-:S04]  /*2150*/  LEA R4, P1, R2, UR4, 0x2 ;  /* 0x0000000402047c11 */ /* 0x004fc8000f8210ff */
[----:B------:R-:W-:-:S05]  /*2160*/  LEA.HI.X R5, R2, UR5, R3, 0x2, P1 ;  /* 0x0000000502057c11 */ /* 0x000fca00088f1403 */
[----:B------:R0:W-:Y:S04]  /*2170*/  STG.E.128 desc[UR10][R4.64], RZ ;  /* 0x000000ff04007986 */ /* 0x0001e8000c101d0a */
        /* <DEDUP_REMOVED lines=14> */
[----:B------:R0:W-:Y:S01]  /*2260*/  STG.E.128 desc[UR10][R4.64+0xf000], RZ ;  /* 0x00f000ff04007986 */ /* 0x0001e2000c101d0a */
[----:B------:R-:W-:Y:S05]  /*2270*/  @P0 EXIT ;  /* 0x000000000000094d */ /* 0x000fea0003800000 */
[----:B0-----:R-:W0:Y:S08]  /*2280*/  LDC R5, c[0x0][0x450] ;  /* 0x00011400ff057b82 */ /* 0x001e300000000800 */
[----:B------:R-:W1:Y:S08]  /*2290*/  LDC R7, c[0x0][0x390] ;  /* 0x0000e400ff077b82 */ /* 0x000e700000000800 */
[----:B------:R-:W2:Y:S01]  /*22a0*/  LDC.64 R2, c[0x0][0x458] ;  /* 0x00011600ff027b82 */ /* 0x000ea20000000a00 */
[----:B0-----:R-:W-:-:S04]  /*22b0*/  IMAD R0, R5, UR12, R0 ;  /* 0x0000000c05007c24 */ /* 0x001fc8000f8e0200 */
[----:B-1----:R-:W-:-:S04]  /*22c0*/  IMAD R5, R0, R7, UR13 ;  /* 0x0000000d00057e24 */ /* 0x002fc8000f8e0207 */
[----:B--2---:R-:W-:-:S05]  /*22d0*/  IMAD.WIDE R2, R5, 0x4, R2 ;  /* 0x0000000405027825 */ /* 0x004fca00078e0202 */
[----:B------:R-:W-:Y:S01]  /*22e0*/  STG.E desc[UR10][R2.64], RZ ;  /* 0x000000ff02007986 */ /* 0x000fe2000c10190a */
[----:B------:R-:W-:Y:S05]  /*22f0*/  EXIT ;  /* 0x000000000000794d */ /* 0x000fea0003800000 */
.L_x_30:
        /* <DEDUP_REMOVED lines=16> */
.L_x_118:


//--------------------- .text._ZN7cutlass13device_kernelIN5flash11enable_sm90INS1_16FlashAttnBwdSm90INS1_25CollectiveMainloopBwdSm90ILi2ELi1ELi1EN4cute5tupleIJNS5_1CILi1EEES8_S8_EEENS6_IJNS7_ILi64EEENS7_ILi80EEENS7_ILi256EEEEEENS_6half_tEfNS_4arch4Sm90ELb1ELb0ELb0ELb1ELb0ELb0ELb1ELb1ELi2ELi1ELi1ELi1ELb0EEENS1_21CollectiveEpilogueBwdISD_SE_SG_Li256ELb1ELb1ELi2EEENS1_25SingleTileBwdLPTSchedulerILb1ELi80ELb0EEEEEEEEEvNT_6ParamsE --------------------------
	.section	.text._ZN7cutlass13device_kernelIN5flash11enable_sm90INS1_16FlashAttnBwdSm90INS1_25CollectiveMainloopBwdSm90ILi2ELi1ELi1EN4cute5tupleIJNS5_1CILi1EEES8_S8_EEENS6_IJNS7_ILi64EEENS7_ILi80EEENS7_ILi256EEEEEENS_6half_tEfNS_4arch4Sm90ELb1ELb0ELb0ELb1ELb0ELb0ELb1ELb1ELi2ELi1ELi1ELi1ELb0EEENS1_21CollectiveEpilogueBwdISD_SE_SG_Li256ELb1ELb1ELi2EEENS1_25SingleTileBwdLPTSchedulerILb1ELi80ELb0EEEEEEEEEvNT_6ParamsE,"ax",@progbits
	.align	128
.text._ZN7cutlass13device_kernelIN5flash11enable_sm90INS1_16FlashAttnBwdSm90INS1_25CollectiveMainloopBwdSm90ILi2ELi1ELi1EN4cute5tupleIJNS5_1CILi1EEES8_S8_EEENS6_IJNS7_ILi64EEENS7_ILi80EEENS7_ILi256EEEEEENS_6half_tEfNS_4arch4Sm90ELb1ELb0ELb0ELb1ELb0ELb0ELb1ELb1ELi2ELi1ELi1ELi1ELb0EEENS1_21CollectiveEpilogueBwdISD_SE_SG_Li256ELb1ELb1ELi2EEENS1_25SingleTileBwdLPTSchedulerILb1ELi80ELb0EEEEEEEEEvNT_6ParamsE:
        .type           _ZN7cutlass13device_kernelIN5flash11enable_sm90INS1_16FlashAttnBwdSm90INS1_25CollectiveMainloopBwdSm90ILi2ELi1ELi1EN4cute5tupleIJNS5_1CILi1EEES8_S8_EEENS6_IJNS7_ILi64EEENS7_ILi80EEENS7_ILi256EEEEEENS_6half_tEfNS_4arch4Sm90ELb1ELb0ELb0ELb1ELb0ELb0ELb1ELb1ELi2ELi1ELi1ELi1ELb0EEENS1_21CollectiveEpilogueBwdISD_SE_SG_Li256ELb1ELb1ELi2EEENS1_25SingleTileBwdLPTSchedulerILb1ELi80ELb0EEEEEEEEEvNT_6ParamsE,@function
        .size           _ZN7cutlass13device_kernelIN5flash11enable_sm90INS1_16FlashAttnBwdSm90INS1_25CollectiveMainloopBwdSm90ILi2ELi1ELi1EN4cute5tupleIJNS5_1CILi1EEES8_S8_EEENS6_IJNS7_ILi64EEENS7_ILi80EEENS7_ILi256EEEEEENS_6half_tEfNS_4arch4Sm90ELb1ELb0ELb0ELb1ELb0ELb0ELb1ELb1ELi2ELi1ELi1ELi1ELb0EEENS1_21CollectiveEpilogueBwdISD_SE_SG_Li256ELb1ELb1ELi2EEENS1_25SingleTileBwdLPTSchedulerILb1ELi80ELb0EEEEEEEEEvNT_6ParamsE,(.L_x_119 - _ZN7cutlass13device_kernelIN5flash11enable_sm90INS1_16FlashAttnBwdSm90INS1_25CollectiveMainloopBwdSm90ILi2ELi1ELi1EN4cute5tupleIJNS5_1CILi1EEES8_S8_EEENS6_IJNS7_ILi64EEENS7_ILi80EEENS7_ILi256EEEEEENS_6half_tEfNS_4arch4Sm90ELb1ELb0ELb0ELb1ELb0ELb0ELb1ELb1ELi2ELi1ELi1ELi1ELb0EEENS1_21CollectiveEpilogueBwdISD_SE_SG_Li256ELb1ELb1ELi2EEENS1_25SingleTileBwdLPTSchedulerILb1ELi80ELb0EEEEEEEEEvNT_6ParamsE)
        .other          _ZN7cutlass13device_kernelIN5flash11enable_sm90INS1_16FlashAttnBwdSm90INS1_25CollectiveMainloopBwdSm90ILi2ELi1ELi1EN4cute5tupleIJNS5_1CILi1EEES8_S8_EEENS6_IJNS7_ILi64EEENS7_ILi80EEENS7_ILi256EEEEEENS_6half_tEfNS_4arch4Sm90ELb1ELb0ELb0ELb1ELb0ELb0ELb1ELb1ELi2ELi1ELi1ELi1ELb0EEENS1_21CollectiveEpilogueBwdISD_SE_SG_Li256ELb1ELb1ELi2EEENS1_25SingleTileBwdLPTSchedulerILb1ELi80ELb0EEEEEEEEEvNT_6ParamsE,@"STO_CUDA_ENTRY STV_DEFAULT"
_ZN7cutlass13device_kernelIN5flash11enable_sm90INS1_16FlashAttnBwdSm90INS1_25CollectiveMainloopBwdSm90ILi2ELi1ELi1EN4cute5tupleIJNS5_1CILi1EEES8_S8_EEENS6_IJNS7_ILi64EEENS7_ILi80EEENS7_ILi256EEEEEENS_6half_tEfNS_4arch4Sm90ELb1ELb0ELb0ELb1ELb0ELb0ELb1ELb1ELi2ELi1ELi1ELi1ELb0EEENS1_21CollectiveEpilogueBwdISD_SE_SG_Li256ELb1ELb1ELi2EEENS1_25SingleTileBwdLPTSchedulerILb1ELi80ELb0EEEEEEEEEvNT_6ParamsE:
[----:B------:R-:W-:Y:S01]  /*0000*/  LDC R1, c[0x0][0x37c] ;  /* 0x0000df00ff017b82 */ /* 0x000fe20000000800 */
[----:B------:R-:W-:Y:S05]  /*0010*/  EXIT ;  /* 0x000000000000794d */ /* 0x000fea0003800000 */
.L_x_31:
        /* <DEDUP_REMOVED lines=14> */
.L_x_119:


//--------------------- .text._ZN7cutlass13device_kernelIN5flash32FlashAttnBwdPostprocessConvertdQIN4cute5tupleIJNS3_1CILi80EEENS5_ILi256EEEEEENS_6half_tEfNS_4arch4Sm90ELi256ENS3_8TiledMMAINS3_8MMA_AtomIJNS3_4SM904GMMA25MMA_64x16x16_F32F16F16_SSILNSF_5MajorE1ELSH_1ELNSF_7ScaleInE1ELSI_1EEEEEENS3_6LayoutINS4_IJNS5_ILi2EEENS5_ILi1EEESN_EEENS4_IJSN_NS5_ILi0EEESP_EEEEENS4_IJNS3_10UnderscoreESS_SS_EEEEELb1EEEEEvNT_6ParamsE --------------------------
	.section	.text._ZN7cutlass13device_kernelIN5flash32FlashAttnBwdPostprocessConvertdQIN4cute5tupleIJNS3_1CILi80EEENS5_ILi256EEEEEENS_6half_tEfNS_4arch4Sm90ELi256ENS3_8TiledMMAINS3_8MMA_AtomIJNS3_4SM904GMMA25MMA_64x16x16_F32F16F16_SSILNSF_5MajorE1ELSH_1ELNSF_7ScaleInE1ELSI_1EEEEEENS3_6LayoutINS4_IJNS5_ILi2EEENS5_ILi1EEESN_EEENS4_IJSN_NS5_ILi0EEESP_EEEEENS4_IJNS3_10UnderscoreESS_SS_EEEEELb1EEEEEvNT_6ParamsE,"ax",@progbits
	.align	128
.text._ZN7cutlass13device_kernelIN5flash32FlashAttnBwdPostprocessConvertdQIN4cute5tupleIJNS3_1CILi80EEENS5_ILi256EEEEEENS_6half_tEfNS_4arch4Sm90ELi256ENS3_8TiledMMAINS3_8MMA_AtomIJNS3_4SM904GMMA25MMA_64x16x16_F32F16F16_SSILNSF_5MajorE1ELSH_1ELNSF_7ScaleInE1ELSI_1EEEEEENS3_6LayoutINS4_IJNS5_ILi2EEENS5_ILi1EEESN_EEENS4_IJSN_NS5_ILi0EEESP_EEEEENS4_IJNS3_10UnderscoreESS_SS_EEEEELb1EEEEEvNT_6ParamsE:
        .type           _ZN7cutlass13device_kernelIN5flash32FlashAttnBwdPostprocessConvertdQIN4cute5tupleIJNS3_1CILi80EEENS5_ILi256EEEEEENS_6half_tEfNS_4arch4Sm90ELi256ENS3_8TiledMMAINS3_8MMA_AtomIJNS3_4SM904GMMA25MMA_64x16x16_F32F16F16_SSILNSF_5MajorE1ELSH_1ELNSF_7ScaleInE1ELSI_1EEEEEENS3_6LayoutINS4_IJNS5_ILi2EEENS5_ILi1EEESN_EEENS4_IJSN_NS5_ILi0EEESP_EEEEENS4_IJNS3_10UnderscoreESS_SS_EEEEELb1EEEEEvNT_6ParamsE,@function
        .size           _ZN7cutlass13device_kernelIN5flash32FlashAttnBwdPostprocessConvertdQIN4cute5tupleIJNS3_1CILi80EEENS5_ILi256EEEEEENS_6half_tEfNS_4arch4Sm90ELi256ENS3_8TiledMMAINS3_8MMA_AtomIJNS3_4SM904GMMA25MMA_64x16x16_F32F16F16_SSILNSF_5MajorE1ELSH_1ELNSF_7ScaleInE1ELSI_1EEEEEENS3_6LayoutINS4_IJNS5_ILi2EEENS5_ILi1EEESN_EEENS4_IJSN_NS5_ILi0EEESP_EEEEENS4_IJNS3_10UnderscoreESS_SS_EEEEELb1EEEEEvNT_6ParamsE,(.L_x_120 - _ZN7cutlass13device_kernelIN5flash32FlashAttnBwdPostprocessConvertdQIN4cute5tupleIJNS3_1CILi80EEENS5_ILi256EEEEEENS_6half_tEfNS_4arch4Sm90ELi256ENS3_8TiledMMAINS3_8MMA_AtomIJNS3_4SM904GMMA25MMA_64x16x16_F32F16F16_SSILNSF_5MajorE1ELSH_1ELNSF_7ScaleInE1ELSI_1EEEEEENS3_6LayoutINS4_IJNS5_ILi2EEENS5_ILi1EEESN_EEENS4_IJSN_NS5_ILi0EEESP_EEEEENS4_IJNS3_10UnderscoreESS_SS_EEEEELb1EEEEEvNT_6ParamsE)
        .other          _ZN7cutlass13device_kernelIN5flash32FlashAttnBwdPostprocessConvertdQIN4cute5tupleIJNS3_1CILi80EEENS5_ILi256EEEEEENS_6half_tEfNS_4arch4Sm90ELi256ENS3_8TiledMMAINS3_8MMA_AtomIJNS3_4SM904GMMA25MMA_64x16x16_F32F16F16_SSILNSF_5MajorE1ELSH_1ELNSF_7ScaleInE1ELSI_1EEEEEENS3_6LayoutINS4_IJNS5_ILi2EEENS5_ILi1EEESN_EEENS4_IJSN_NS5_ILi0EEESP_EEEEENS4_IJNS3_10UnderscoreESS_SS_EEEEELb1EEEEEvNT_6ParamsE,@"STO_CUDA_ENTRY STV_DEFAULT"
_ZN7cutlass13device_kernelIN5flash32FlashAttnBwdPostprocessConvertdQIN4cute5tupleIJNS3_1CILi80EEENS5_ILi256EEEEEENS_6half_tEfNS_4arch4Sm90ELi256ENS3_8TiledMMAINS3_8MMA_AtomIJNS3_4SM904GMMA25MMA_64x16x16_F32F16F16_SSILNSF_5MajorE1ELSH_1ELNSF_7ScaleInE1ELSI_1EEEEEENS3_6LayoutINS4_IJNS5_ILi2EEENS5_ILi1EEESN_EEENS4_IJSN_NS5_ILi0EEESP_EEEEENS4_IJNS3_10UnderscoreESS_SS_EEEEELb1EEEEEvNT_6ParamsE:
[----:B------:R-:W-:Y:S08]  /*0000*/  LDC R1, c[0x0][0x37c] ;  /* 0x0000df00ff017b82 */ /* 0x000ff00000000800 */
[----:B------:R-:W0:Y:S01]  /*0010*/  LDC.64 R10, c[0x0][0x3e0] ;  /* 0x0000f800ff0a7b82 */ /* 0x000e220000000a00 */
[----:B------:R-:W1:Y:S01]  /*0020*/  S2R R74, SR_CTAID.X ;  /* 0x00000000004a7919 */ /* 0x000e620000002500 */
[----:B------:R-:W2:Y:S01]  /*0030*/  LDCU.64 UR8, c[0x0][0x358] ;  /* 0x00006b00ff0877ac */ /* 0x000ea20008000a00 */
[----:B------:R-:W3:Y:S01]  /*0040*/  S2R R9, SR_CTAID.Z ;  /* 0x0000000000097919 */ /* 0x000ee20000002700 */
[----:B0-----:R-:W-:-:S04]  /*0050*/  ISETP.NE.U32.AND P0, PT, R10, RZ, PT ;  /* 0x000000ff0a00720c */ /* 0x001fc80003f05070 */
[----:B------:R-:W-:-:S13]  /*0060*/  ISETP.NE.AND.EX P2, PT, R11, RZ, PT, P0 ;  /* 0x000000ff0b00720c */ /* 0x000fda0003f45300 */
[----:B-123--:R-:W-:Y:S05]  /*0070*/  @P2 BRA `(.L_x_32) ;  /* 0x0000000000202947 */ /* 0x00efea0003800000 */
[----:B------:R-:W0:Y:S01]  /*0080*/  LDCU.64 UR4, c[0x0][0x3e8] ;  /* 0x00007d00ff0477ac */ /* 0x000e220008000a00 */
[----:B------:R-:W1:Y:S01]  /*0090*/  LDC R75, c[0x0][0x3b0] ;  /* 0x0000ec00ff4b7b82 */ /* 0x000e620000000800 */
[----:B------:R-:W-:Y:S02]  /*00a0*/  CS2R R4, SRZ ;  /* 0x0000000000047805 */ /* 0x000fe4000001ff00 */
[----:B------:R-:W-:Y:S01]  /*00b0*/  CS2R R2, SRZ ;  /* 0x0000000000027805 */ /* 0x000fe2000001ff00 */
[----:B0-----:R-:W-:-:S04]  /*00c0*/  UISETP.NE.U32.AND UP0, UPT, UR4, URZ, UPT ;  /* 0x000000ff0400728c */ /* 0x001fc8000bf05070 */
[----:B------:R-:W-:-:S09]  /*00d0*/  UISETP.NE.AND.EX UP0, UPT, UR5, URZ, UPT, UP0 ;  /* 0x000000ff0500728c */ /* 0x000fd2000bf05300 */
[----:B------:R-:W-:Y:S05]  /*00e0*/  BRA.U !UP0, `(.L_x_33) ;  /* 0x0000000108547547 */ /* 0x000fea000b800000 */
[----:B------:R-:W-:Y:S05]  /*00f0*/  BRA `(.L_x_34) ;  /* 0x0000000000387947 */ /* 0x000fea0003800000 */
.L_x_32:
[----:B------:R-:W0:Y:S01]  /*0100*/  LDC.64 R6, c[0x0][0x3e0] ;  /* 0x0000f800ff067b82 */ /* 0x000e220000000a00 */
[----:B------:R-:W1:Y:S01]  /*0110*/  LDCU.64 UR4, c[0x0][0x3e8] ;  /* 0x00007d00ff0477ac */ /* 0x000e620008000a00 */
[----:B0-----:R-:W-:-:S05]  /*0120*/  IMAD.WIDE.U32 R6, R9, 0x4, R6 ;  /* 0x0000000409067825 */ /* 0x001fca00078e0006 */
[----:B------:R-:W2:Y:S01]  /*0130*/  LDG.E R2, desc[UR8][R6.64] ;  /* 0x0000000806027981 */ /* 0x000ea2000c1e1900 */
[----:B-1----:R-:W-:-:S04]  /*0140*/  UISETP.NE.U32.AND UP0, UPT, UR4, URZ, UPT ;  /* 0x000000ff0400728c */ /* 0x002fc8000bf05070 */
[----:B------:R-:W-:Y:S01]  /*0150*/  UISETP.NE.AND.EX UP0, UPT, UR5, URZ, UPT, UP0 ;  /* 0x000000ff0500728c */ /* 0x000fe2000bf05300 */
[----:B--2---:R-:W-:-:S04]  /*0160*/  IMAD R0, R9, 0x50, R2 ;  /* 0x0000005009007824 */ /* 0x004fc800078e0202 */
[----:B------:R-:W-:-:S05]  /*0170*/  IMAD.HI R0, R0, 0x66666667, RZ ;  /* 0x6666666700007827 */ /* 0x000fca00078e02ff */
[----:B------:R-:W-:-:S04]  /*0180*/  SHF.R.U32.HI R3, RZ, 0x1f, R0 ;  /* 0x0000001fff037819 */ /* 0x000fc80000011600 */
[----:B------:R-:W-:-:S05]  /*0190*/  LEA.HI R3, R0, R3, RZ, 0x1b ;  /* 0x0000000300037211 */ /* 0x000fca00078fd8ff */
[----:B------:R-:W-:Y:S01]  /*01a0*/  IMAD R4, R3, 0x5000, RZ ;  /* 0x0000500003047824 */ /* 0x000fe200078e02ff */
[----:B------:R-:W-:-:S04]  /*01b0*/  SHF.R.S32.HI R3, RZ, 0x1f, R2 ;  /* 0x0000001fff037819 */ /* 0x000fc80000011402 */
[----:B------:R-:W-:Y:S01]  /*01c0*/  SHF.R.S32.HI R5, RZ, 0x1f, R4 ;  /* 0x0000001fff057819 */ /* 0x000fe20000011404 */
[----:B------:R-:W-:Y:S06]  /*01d0*/  BRA.U !UP0, `(.L_x_35) ;  /* 0x0000000108107547 */ /* 0x000fec000b800000 */
.L_x_34:
[----:B------:R-:W0:Y:S02]  /*01e0*/  LDC.64 R6, c[0x0][0x3e8] ;  /* 0x0000fa00ff067b82 */ /* 0x000e240000000a00 */
[----:B0-----:R-:W-:-:S05]  /*01f0*/  IMAD.WIDE.U32 R6, R9, 0x4, R6 ;  /* 0x0000000409067825 */ /* 0x001fca00078e0006 */
[----:B-1----:R0:W5:Y:S01]  /*0200*/  LDG.E R75, desc[UR8][R6.64] ;  /* 0x00000008064b7981 */ /* 0x002162000c1e1900 */
[----:B------:R-:W-:Y:S05]  /*0210*/  BRA `(.L_x_33) ;  /* 0x0000000000087947 */ /* 0x000fea0003800000 */
.L_x_35:
[----:B------:R-:W2:Y:S02]  /*0220*/  LDG.E R7, desc[UR8][R6.64+0x4] ;  /* 0x0000040806077981 */ /* 0x000ea4000c1e1900 */
[----:B--2---:R-:W-:-:S07]  /*0230*/  IADD3 R75, PT, PT, -R2, R7, RZ ;  /* 0x00000007024b7210 */ /* 0x004fce0007ffe1ff */
.L_x_33:
[----:B------:R-:W-:Y:S01]  /*0240*/  IMAD R0, R74, 0x50, RZ ;  /* 0x000000504a007824 */ /* 0x000fe200078e02ff */
[----:B------:R-:W-:-:S04]  /*0250*/  ISETP.NE.AND.EX P0, PT, R11, RZ, PT, P0 ;  /* 0x000000ff0b00720c */ /* 0x000fc80003f05300 */
[----:B-1---5:R-:W-:-:S13]  /*0260*/  ISETP.GE.AND P1, PT, R0, R75, PT ;  /* 0x0000004b0000720c */ /* 0x022fda0003f26270 */
[----:B------:R-:W-:Y:S05]  /*0270*/  @P1 EXIT P0 ;  /* 0x000000000000194d */ /* 0x000fea0000000000 */
[----:B------:R-:W1:Y:S01]  /*0280*/  S2R R76, SR_CTAID.Y ;  /* 0x00000000004c7919 */ /* 0x000e620000002600 */
[----:B0-----:R-:W1:Y:S01]  /*0290*/  LDC.64 R6, c[0x0][0x398] ;  /* 0x0000e600ff067b82 */ /* 0x001e620000000a00 */
[----:B------:R-:W-:Y:S01]  /*02a0*/  IMAD R13, R74, 0x5000, RZ ;  /* 0x000050004a0d7824 */ /* 0x000fe200078e02ff */
[----:B------:R-:W-:Y:S01]  /*02b0*/  SEL R0, R9, RZ, !P2 ;  /* 0x000000ff09007207 */ /* 0x000fe20005000000 */
[----:B------:R-:W0:Y:S01]  /*02c0*/  S2R R36, SR_TID.X ;  /* 0x0000000000247919 */ /* 0x000e220000002100 */
[----:B------:R-:W-:Y:S02]  /*02d0*/  BSSY.RECONVERGENT B0, `(.L_x_36) ;  /* 0x0000023000007945 */ /* 0x000fe40003800200 */
[----:B------:R-:W-:Y:S01]  /*02e0*/  IADD3 R4, P0, PT, R13, R4, RZ ;  /* 0x000000040d047210 */ /* 0x000fe20007f1e0ff */
[----:B------:R-:W2:Y:S01]  /*02f0*/  S2R R8, SR_CgaCtaId ;  /* 0x0000000000087919 */ /* 0x000ea20000008800 */
[----:B------:R-:W3:Y:S03]  /*0300*/  LDC.64 R10, c[0x0][0x3a0] ;  /* 0x0000e800ff0a7b82 */ /* 0x000ee60000000a00 */
[----:B------:R-:W-:-:S05]  /*0310*/  IMAD.X R5, RZ, RZ, R5, P0 ;  /* 0x000000ffff057224 */ /* 0x000fca00000e0605 */
[----:B------:R-:W4:Y:S01]  /*0320*/  LDC.64 R12, c[0x0][0x380] ;  /* 0x0000e000ff0c7b82 */ /* 0x000f220000000a00 */
[----:B-1----:R-:W-:Y:S01]  /*0330*/  IMAD.WIDE.U32 R4, R76, R6, R4 ;  /* 0x000000064c047225 */ /* 0x002fe200078e0004 */
[----:B0-----:R-:W-:-:S03]  /*0340*/  ISETP.NE.AND P0, PT, R36, RZ, PT ;  /* 0x000000ff2400720c */ /* 0x001fc60003f05270 */
[----:B------:R-:W-:Y:S02]  /*0350*/  IMAD R5, R76, R7, R5 ;  /* 0x000000074c057224 */ /* 0x000fe400078e0205 */
[----:B---3--:R-:W-:-:S04]  /*0360*/  IMAD.WIDE.U32 R4, R0, R10, R4 ;  /* 0x0000000a00047225 */ /* 0x008fc800078e0004 */
[----:B------:R-:W-:Y:S01]  /*0370*/  IMAD R5, R0, R11, R5 ;  /* 0x0000000b00057224 */ /* 0x000fe200078e0205 */
[----:B----4-:R-:W-:-:S04]  /*0380*/  LEA R12, P1, R4, R12, 0x2 ;  /* 0x0000000c040c7211 */ /* 0x010fc800078210ff */
[----:B------:R-:W-:Y:S01]  /*0390*/  LEA.HI.X R5, R4, R13, R5, 0x2, P1 ;  /* 0x0000000d04057211 */ /* 0x000fe200008f1405 */
[----:B--2---:R-:W-:Y:S08]  /*03a0*/  @P0 BRA `(.L_x_37) ;  /* 0x0000000000540947 */ /* 0x004ff00003800000 */
[----:B------:R-:W0:Y:S01]  /*03b0*/  S2UR UR7, SR_CgaCtaId ;  /* 0x00000000000779c3 */ /* 0x000e220000008800 */
[----:B------:R-:W-:Y:S01]  /*03c0*/  UMOV UR6, 0x400 ;  /* 0x0000040000067882 */ /* 0x000fe20000000000 */
[----:B------:R-:W-:Y:S01]  /*03d0*/  UMOV UR4, 0x1 ;  /* 0x0000000100047882 */ /* 0x000fe20000000000 */
[----:B------:R-:W-:Y:S01]  /*03e0*/  HFMA2 R4, -RZ, RZ, 5.9604644775390625e-08, 2 ;  /* 0x00014000ff047431 */ /* 0x000fe200000001ff */
[----:B------:R-:W-:-:S04]  /*03f0*/  UIADD3 UR4, UPT, UPT, -UR4, 0x100000, URZ ;  /* 0x0010000004047890 */ /* 0x000fc8000fffe1ff */
[----:B------:R-:W-:Y:S02]  /*0400*/  USHF.L.U32 UR5, UR4, 0xb, URZ ;  /* 0x0000000b04057899 */ /* 0x000fe400080006ff */
[----:B------:R-:W-:Y:S01]  /*0410*/  USHF.L.U32 UR4, UR4, 0x1, URZ ;  /* 0x0000000104047899 */ /* 0x000fe200080006ff */
[----:B------:R-:W-:Y:S01]  /*0420*/  PLOP3.LUT P0, PT, PT, PT, PT, 0x80, 0x8 ;  /* 0x000000000008781c */ /* 0x000fe20003f0f070 */
[----:B------:R-:W-:Y:S01]  /*0430*/  UMOV UR10, 0x1400 ;  /* 0x00001400000a7882 */ /* 0x000fe20000000000 */
[----:B0-----:R-:W-:-:S04]  /*0440*/  ULEA UR6, UR7, UR6, 0x18 ;  /* 0x0000000607067291 */ /* 0x001fc8000f8ec0ff */
[----:B------:R-:W-:Y:S01]  /*0450*/  UIADD3 UR7, UPT, UPT, UR6, 0x1e000, URZ ;  /* 0x0001e00006077890 */ /* 0x000fe2000fffe0ff */
[----:B------:R-:W0:Y:S07]  /*0460*/  FENCE.VIEW.ASYNC.S ;  /* 0x00000000000073c6 */ /* 0x000e2e0000000000 */
[----:B0-----:R0:W1:Y:S02]  /*0470*/  SYNCS.EXCH.64 URZ, [UR6+0x1e000], UR4 ;  /* 0x01e0000406ff75b2 */ /* 0x0010640008000100 */
[----:B0-----:R-:W-:-:S02]  /*0480*/  R2UR UR4, R12 ;  /* 0x000000000c0472ca */ /* 0x001fc400000e0000 */
[----:B------:R-:W-:Y:S01]  /*0490*/  R2UR UR5, R5 ;  /* 0x00000000050572ca */ /* 0x000fe200000e0000 */
[----:B-1----:R0:W-:-:S14]  /*04a0*/  SYNCS.ARRIVE.TRANS64 RZ, [UR6+0x1e000], R4 ;  /* 0x01e00004ffff79a7 */ /* 0x0021dc0008000006 */
.L_x_38:
[----:B------:R-:W-:Y:S01]  /*04b0*/  @P0 ELECT P1, URZ, PT ;  /* 0x0000000000ff082f */ /* 0x000fe20003820000 */
[----:B------:R1:W-:-:S12]  /*04c0*/  UBLKCP.S.G [UR6], [UR4], UR10 ;  /* 0x00000006040073ba */ /* 0x0003d8000800020a */
[----:B------:R-:W-:Y:S02]  /*04d0*/  @P1 PLOP3.LUT P0, PT, P1, PT, PT, 0x8, 0x80 ;  /* 0x000000000080181c */ /* 0x000fe40000f0e170 */
[----:B------:R-:W-:-:S11]  /*04e0*/  PLOP3.LUT P1, PT, PT, PT, PT, 0x8, 0x80 ;  /* 0x000000000080781c */ /* 0x000fd60003f2e170 */
[----:B-1----:R-:W-:Y:S05]  /*04f0*/  @P0 BRA.U.ANY `(.L_x_38) ;  /* 0xfffffffd00ec0947 */ /* 0x002fea000393ffff */
.L_x_37:
[----:B------:R-:W-:Y:S05]  /*0500*/  BSYNC.RECONVERGENT B0 ;  /* 0x0000000000007941 */ /* 0x000fea0003800200 */
.L_x_36:
[----:B------:R-:W-:Y:S01]  /*0510*/  BAR.SYNC.DEFER_BLOCKING 0x0 ;  /* 0x0000000000007b1d */ /* 0x000fe20000010000 */
[----:B------:R-:W-:Y:S02]  /*0520*/  MOV R79, 0x400 ;  /* 0x00000400004f7802 */ /* 0x000fe40000000f00 */
[----:B0-----:R-:W-:Y:S02]  /*0530*/  SHF.L.U32 R4, RZ, 0x1f, RZ ;  /* 0x0000001fff047819 */ /* 0x001fe400000006ff */
[----:B------:R-:W-:-:S07]  /*0540*/  LEA R79, R8, R79, 0x18 ;  /* 0x0000004f084f7211 */ /* 0x000fce00078ec0ff */
.L_x_39:
[----:B0-----:R0:W1:Y:S02]  /*0550*/  SYNCS.PHASECHK.TRANS64.TRYWAIT P0, [R79+URZ+0x1e000], R4 ;  /* 0x01e000044f0075a7 */ /* 0x00106400080011ff */
[----:B-1----:R-:W-:Y:S05]  /*0560*/  @!P0 NANOSLEEP.SYNCS 0x989680 ;  /* 0x009896800000895d */ /* 0x002fea0003900000 */
[----:B------:R-:W1:Y:S02]  /*0570*/  @!P0 SYNCS.PHASECHK.TRANS64 P0, [R79+URZ+0x1e000], R4 ;  /* 0x01e000044f0085a7 */ /* 0x000e6400080010ff */
[----:B-1----:R-:W-:Y:S05]  /*0580*/  @!P0 BRA `(.L_x_39) ;  /* 0xfffffffc00f08947 */ /* 0x002fea000383ffff */
[C---:B------:R-:W-:Y:S01]  /*0590*/  IMAD.SHL.U32 R28, R36.reuse, 0x10, RZ ;  /* 0x00000010241c7824 */ /* 0x040fe200078e00ff */
[--C-:B0-----:R-:W-:Y:S01]  /*05a0*/  SHF.R.U32.HI R4, RZ, 0x7, R36.reuse ;  /* 0x00000007ff047819 */ /* 0x101fe20000011624 */
[----:B------:R-:W-:Y:S01]  /*05b0*/  IMAD.SHL.U32 R77, R36, 0x8, RZ ;  /* 0x00000008244d7824 */ /* 0x000fe200078e00ff */
[----:B------:R-:W0:Y:S01]  /*05c0*/  LDCU UR4, c[0x0][0x3d8] ;  /* 0x00007b00ff0477ac */ /* 0x000e220008000800 */
[----:B------:R-:W-:Y:S01]  /*05d0*/  SHF.R.U32.HI R31, RZ, 0x1, R36 ;  /* 0x00000001ff1f7819 */ /* 0x000fe20000011624 */
[----:B------:R-:W-:Y:S01]  /*05e0*/  IMAD R75, R74, -0x50, R75 ;  /* 0xffffffb04a4b7824 */ /* 0x000fe200078e024b */
[C---:B------:R-:W-:Y:S01]  /*05f0*/  LOP3.LUT R5, R28.reuse, 0x7f0, RZ, 0xc0, !PT ;  /* 0x000007f01c057812 */ /* 0x040fe200078ec0ff */
[----:B------:R-:W1:Y:S01]  /*0600*/  LDCU.64 UR6, c[0x0][0x3c8] ;  /* 0x00007900ff0677ac */ /* 0x000e620008000a00 */
[----:B------:R-:W-:Y:S01]  /*0610*/  LOP3.LUT R30, R77, 0x8, RZ, 0xc0, !PT ;  /* 0x000000084d1e7812 */ /* 0x000fe200078ec0ff */
[----:B------:R-:W-:Y:S01]  /*0620*/  BSSY.RECONVERGENT B0, `(.L_x_40) ;  /* 0x00000d4000007945 */ /* 0x000fe20003800200 */
[----:B------:R-:W-:Y:S01]  /*0630*/  LOP3.LUT R29, R28, 0x40, RZ, 0xc0, !PT ;  /* 0x000000401c1d7812 */ /* 0x000fe200078ec0ff */
[----:B------:R-:W-:Y:S01]  /*0640*/  IMAD R4, R4, 0xa000, R5 ;  /* 0x0000a00004047824 */ /* 0x000fe200078e0205 */
[C---:B------:R-:W-:Y:S01]  /*0650*/  LOP3.LUT R33, R31.reuse, 0xf, RZ, 0xc0, !PT ;  /* 0x0000000f1f217812 */ /* 0x040fe200078ec0ff */
[----:B------:R-:W2:Y:S01]  /*0660*/  LDCU.64 UR10, c[0x0][0x3d0] ;  /* 0x00007a00ff0a77ac */ /* 0x000ea20008000a00 */
[----:B------:R-:W-:-:S02]  /*0670*/  LOP3.LUT R34, R31, 0x30, RZ, 0xc0, !PT ;  /* 0x000000301f227812 */ /* 0x000fc400078ec0ff */
[----:B------:R-:W-:Y:S02]  /*0680*/  IADD3 R78, PT, PT, R79, R4, RZ ;  /* 0x000000044f4e7210 */ /* 0x000fe40007ffe0ff */
[----:B------:R-:W-:Y:S01]  /*0690*/  LOP3.LUT R31, R30, 0x40, R31, 0xf8, !PT ;  /* 0x000000401e1f7812 */ /* 0x000fe200078ef81f */
[----:B------:R-:W-:Y:S01]  /*06a0*/  IMAD R33, R33, 0x500, R34 ;  /* 0x0000050021217824 */ /* 0x000fe200078e0222 */
[--C-:B------:R-:W-:Y:S01]  /*06b0*/  SHF.R.U32.HI R73, RZ, 0x5, R36.reuse ;  /* 0x00000005ff497819 */ /* 0x100fe20000011624 */
[----:B------:R-:W0:Y:S01]  /*06c0*/  LDS.128 R24, [R78] ;  /* 0x000000004e187984 */ /* 0x000e220000000c00 */
[----:B------:R-:W-:Y:S02]  /*06d0*/  LOP3.LUT R28, R28, 0x30, RZ, 0xc0, !PT ;  /* 0x000000301c1c7812 */ /* 0x000fe400078ec0ff */
[----:B------:R-:W-:Y:S01]  /*06e0*/  SHF.R.U32.HI R30, RZ, 0x4, R36 ;  /* 0x00000004ff1e7819 */ /* 0x000fe20000011624 */
[----:B------:R-:W3:Y:S01]  /*06f0*/  LDS.128 R4, [R78+0x1000] ;  /* 0x001000004e047984 */ /* 0x000ee20000000c00 */
[----:B------:R-:W-:Y:S01]  /*0700*/  SHF.L.U32 R32, R36, 0x1, RZ ;  /* 0x0000000124207819 */ /* 0x000fe200000006ff */
[----:B------:R-:W-:Y:S01]  /*0710*/  IMAD R28, R73, 0x500, R28 ;  /* 0x00000500491c7824 */ /* 0x000fe200078e021c */
[----:B------:R-:W-:Y:S01]  /*0720*/  LOP3.LUT R29, R29, 0x8, R36, 0xf8, !PT ;  /* 0x000000081d1d7812 */ /* 0x000fe200078ef824 */
[----:B------:R-:W4:Y:S01]  /*0730*/  LDS.128 R16, [R78+0x800] ;  /* 0x000800004e107984 */ /* 0x000f220000000c00 */
[----:B------:R-:W-:-:S02]  /*0740*/  LOP3.LUT R30, R31, 0x8, R30, 0x78, !PT ;  /* 0x000000081f1e7812 */ /* 0x000fc400078e781e */
[----:B------:R-:W-:Y:S01]  /*0750*/  LOP3.LUT R29, R29, 0x8, R32, 0x78, !PT ;  /* 0x000000081d1d7812 */ /* 0x000fe200078e7820 */
[----:B------:R-:W5:Y:S01]  /*0760*/  LDS.128 R8, [R78+0x1800] ;  /* 0x001800004e087984 */ /* 0x000f620000000c00 */
[----:B------:R-:W-:Y:S01]  /*0770*/  LOP3.LUT R80, R77, 0x80, RZ, 0xc0, !PT ;  /* 0x000000804d507812 */ /* 0x000fe200078ec0ff */
[----:B------:R-:W-:Y:S02]  /*0780*/  IMAD.IADD R72, R33, 0x1, R30 ;  /* 0x0000000121487824 */ /* 0x000fe400078e021e */
[----:B------:R-:W1:Y:S01]  /*0790*/  LDS.128 R12, [R78+0x2000] ;  /* 0x002000004e0c7984 */ /* 0x000e620000000c00 */
[----:B------:R-:W-:-:S03]  /*07a0*/  IADD3 R80, PT, PT, R29, R28, R80 ;  /* 0x0000001c1d507210 */ /* 0x000fc60007ffe050 */
[----:B------:R-:W2:Y:S01]  /*07b0*/  LDS.128 R20, [R78+0x2800] ;  /* 0x002800004e147984 */ /* 0x000ea20000000c00 */
[----:B------:R-:W-:-:S03]  /*07c0*/  LEA R80, R80, R79, 0x1 ;  /* 0x0000004f50507211 */ /* 0x000fc600078e08ff */
[----:B------:R-:W2:Y:S04]  /*07d0*/  LDS.128 R52, [R78+0x7800] ;  /* 0x007800004e347984 */ /* 0x000ea80000000c00 */
[----:B------:R-:W2:Y:S04]  /*07e0*/  LDS.128 R64, [R78+0x9000] ;  /* 0x009000004e407984 */ /* 0x000ea80000000c00 */
[----:B------:R-:W2:Y:S04]  /*07f0*/  LDS.128 R56, [R78+0x8000] ;  /* 0x008000004e387984 */ /* 0x000ea80000000c00 */
[----:B------:R-:W2:Y:S01]  /*0800*/  LDS.128 R60, [R78+0x8800] ;  /* 0x008800004e3c7984 */ /* 0x000ea20000000c00 */
[----:B0-----:R-:W-:Y:S01]  /*0810*/  FMUL.FTZ R24, R24, UR4 ;  /* 0x0000000418187c20 */ /* 0x001fe20008410000 */
[----:B------:R-:W-:Y:S01]  /*0820*/  FMUL.FTZ R25, R25, UR4 ;  /* 0x0000000419197c20 */ /* 0x000fe20008410000 */
[----:B------:R-:W-:Y:S01]  /*0830*/  FMUL.FTZ R26, R26, UR4 ;  /* 0x000000041a1a7c20 */ /* 0x000fe20008410000 */
[----:B------:R-:W-:Y:S01]  /*0840*/  FMUL.FTZ R27, R27, UR4 ;  /* 0x000000041b1b7c20 */ /* 0x000fe20008410000 */
[----:B---3--:R-:W-:Y:S01]  /*0850*/  FMUL.FTZ R32, R4, UR4 ;  /* 0x0000000404207c20 */ /* 0x008fe20008410000 */
[----:B------:R-:W-:Y:S01]  /*0860*/  FMUL.FTZ R33, R5, UR4 ;  /* 0x0000000405217c20 */ /* 0x000fe20008410000 */
[----:B------:R-:W-:Y:S01]  /*0870*/  FMUL.FTZ R34, R6, UR4 ;  /* 0x0000000406227c20 */ /* 0x000fe20008410000 */
[----:B------:R-:W-:Y:S01]  /*0880*/  FMUL.FTZ R35, R7, UR4 ;  /* 0x0000000407237c20 */ /* 0x000fe20008410000 */
[----:B----4-:R-:W-:Y:S01]  /*0890*/  FMUL.FTZ R28, R16, UR4 ;  /* 0x00000004101c7c20 */ /* 0x010fe20008410000 */
[----:B------:R-:W-:Y:S01]  /*08a0*/  FMUL.FTZ R29, R17, UR4 ;  /* 0x00000004111d7c20 */ /* 0x000fe20008410000 */
[----:B------:R-:W-:Y:S01]  /*08b0*/  FMUL.FTZ R30, R18, UR4 ;  /* 0x00000004121e7c20 */ /* 0x000fe20008410000 */
[----:B------:R-:W-:Y:S01]  /*08c0*/  FMUL.FTZ R31, R19, UR4 ;  /* 0x00000004131f7c20 */ /* 0x000fe20008410000 */
[----:B-----5:R-:W-:Y:S01]  /*08d0*/  FMUL.FTZ R36, R8, UR4 ;  /* 0x0000000408247c20 */ /* 0x020fe20008410000 */
[----:B------:R-:W-:Y:S01]  /*08e0*/  FMUL.FTZ R37, R9, UR4 ;  /* 0x0000000409257c20 */ /* 0x000fe20008410000 */
[----:B------:R-:W-:Y:S01]  /*08f0*/  FMUL.FTZ R38, R10, UR4 ;  /* 0x000000040a267c20 */ /* 0x000fe20008410000 */
[----:B------:R-:W-:Y:S01]  /*0900*/  FMUL.FTZ R39, R11, UR4 ;  /* 0x000000040b277c20 */ /* 0x000fe20008410000 */
[----:B-1----:R-:W-:Y:S01]  /*0910*/  FMUL.FTZ R44, R12, UR4 ;  /* 0x000000040c2c7c20 */ /* 0x002fe20008410000 */
[----:B------:R-:W-:Y:S01]  /*0920*/  FMUL.FTZ R41, R13, UR4 ;  /* 0x000000040d297c20 */ /* 0x000fe20008410000 */
[----:B------:R-:W-:Y:S01]  /*0930*/  FMUL.FTZ R45, R14, UR4 ;  /* 0x000000040e2d7c20 */ /* 0x000fe20008410000 */
[----:B------:R-:W-:Y:S01]  /*0940*/  FMUL.FTZ R40, R15, UR4 ;  /* 0x000000040f287c20 */ /* 0x000fe20008410000 */
[----:B--2---:R-:W-:Y:S01]  /*0950*/  FMUL.FTZ R46, R20, UR4 ;  /* 0x00000004142e7c20 */ /* 0x004fe20008410000 */
[----:B------:R-:W-:Y:S01]  /*0960*/  FMUL.FTZ R43, R21, UR4 ;  /* 0x00000004152b7c20 */ /* 0x000fe20008410000 */
[----:B------:R-:W0:Y:S01]  /*0970*/  LDS.128 R4, [R78+0x3000] ;  /* 0x003000004e047984 */ /* 0x000e220000000c00 */
[----:B------:R-:W-:Y:S01]  /*0980*/  F2FP.F16.F32.PACK_AB R24, R25, R24 ;  /* 0x000000181918723e */ /* 0x000fe200000000ff */
[----:B------:R-:W-:Y:S01]  /*0990*/  FMUL.FTZ R47, R22, UR4 ;  /* 0x00000004162f7c20 */ /* 0x000fe20008410000 */
[----:B------:R-:W-:Y:S01]  /*09a0*/  F2FP.F16.F32.PACK_AB R25, R27, R26 ;  /* 0x0000001a1b19723e */ /* 0x000fe200000000ff */
[----:B------:R-:W1:Y:S01]  /*09b0*/  LDS.128 R8, [R78+0x3800] ;  /* 0x003800004e087984 */ /* 0x000e620000000c00 */
[----:B------:R-:W-:Y:S01]  /*09c0*/  F2FP.F16.F32.PACK_AB R32, R33, R32 ;  /* 0x000000202120723e */ /* 0x000fe200000000ff */
[----:B------:R-:W-:Y:S01]  /*09d0*/  FMUL.FTZ R48, R23, UR4 ;  /* 0x0000000417307c20 */ /* 0x000fe20008410000 */
[----:B------:R-:W-:Y:S01]  /*09e0*/  F2FP.F16.F32.PACK_AB R26, R29, R28 ;  /* 0x0000001c1d1a723e */ /* 0x000fe200000000ff */
[----:B------:R-:W2:Y:S01]  /*09f0*/  LDS.128 R12, [R78+0x4000] ;  /* 0x004000004e0c7984 */ /* 0x000ea20000000c00 */
[----:B------:R-:W-:Y:S01]  /*0a00*/  F2FP.F16.F32.PACK_AB R27, R31, R30 ;  /* 0x0000001e1f1b723e */ /* 0x000fe200000000ff */
[----:B------:R-:W-:Y:S01]  /*0a10*/  FMUL.FTZ R52, R52, UR4 ;  /* 0x0000000434347c20 */ /* 0x000fe20008410000 */
[----:B------:R-:W-:Y:S01]  /*0a20*/  F2FP.F16.F32.PACK_AB R33, R35, R34 ;  /* 0x000000222321723e */ /* 0x000fe200000000ff */
[----:B------:R-:W3:Y:S01]  /*0a30*/  LDS.128 R16, [R78+0x4800] ;  /* 0x004800004e107984 */ /* 0x000ee20000000c00 */
[----:B------:R-:W-:Y:S01]  /*0a40*/  F2FP.F16.F32.PACK_AB R34, R37, R36 ;  /* 0x000000242522723e */ /* 0x000fe200000000ff */
[----:B------:R-:W-:Y:S01]  /*0a50*/  FMUL.FTZ R53, R53, UR4 ;  /* 0x0000000435357c20 */ /* 0x000fe20008410000 */
[----:B------:R-:W-:Y:S01]  /*0a60*/  F2FP.F16.F32.PACK_AB R35, R39, R38 ;  /* 0x000000262723723e */ /* 0x000fe200000000ff */
[----:B------:R-:W4:Y:S01]  /*0a70*/  LDS.128 R20, [R78+0x5000] ;  /* 0x005000004e147984 */ /* 0x000f220000000c00 */
[----:B------:R-:W-:Y:S01]  /*0a80*/  F2FP.F16.F32.PACK_AB R44, R41, R44 ;  /* 0x0000002c292c723e */ /* 0x000fe200000000ff */
[----:B------:R-:W-:Y:S01]  /*0a90*/  FMUL.FTZ R54, R54, UR4 ;  /* 0x0000000436367c20 */ /* 0x000fe20008410000 */
[----:B------:R-:W-:Y:S01]  /*0aa0*/  F2FP.F16.F32.PACK_AB R45, R40, R45 ;  /* 0x0000002d282d723e */ /* 0x000fe200000000ff */
[----:B------:R-:W5:Y:S01]  /*0ab0*/  LDS.128 R28, [R78+0x5800] ;  /* 0x005800004e1c7984 */ /* 0x000f620000000c00 */
[----:B------:R-:W-:Y:S01]  /*0ac0*/  F2FP.F16.F32.PACK_AB R46, R43, R46 ;  /* 0x0000002e2b2e723e */ /* 0x000fe200000000ff */
[----:B------:R-:W-:Y:S01]  /*0ad0*/  FMUL.FTZ R55, R55, UR4 ;  /* 0x0000000437377c20 */ /* 0x000fe20008410000 */
[----:B------:R-:W-:Y:S01]  /*0ae0*/  F2FP.F16.F32.PACK_AB R47, R48, R47 ;  /* 0x0000002f302f723e */ /* 0x000fe200000000ff */
[----:B------:R-:W5:Y:S01]  /*0af0*/  LDS.128 R36, [R78+0x6000] ;  /* 0x006000004e247984 */ /* 0x000f620000000c00 */
[----:B------:R-:W-:Y:S01]  /*0b00*/  FMUL.FTZ R64, R64, UR4 ;  /* 0x0000000440407c20 */ /* 0x000fe20008410000 */
[----:B------:R-:W-:Y:S01]  /*0b10*/  FMUL.FTZ R65, R65, UR4 ;  /* 0x0000000441417c20 */ /* 0x000fe20008410000 */
[----:B------:R-:W-:Y:S01]  /*0b20*/  FMUL.FTZ R56, R56, UR4 ;  /* 0x0000000438387c20 */ /* 0x000fe20008410000 */
[----:B------:R-:W5:Y:S01]  /*0b30*/  LDS.128 R40, [R78+0x6800] ;  /* 0x006800004e287984 */ /* 0x000f620000000c00 */
[----:B------:R-:W-:Y:S01]  /*0b40*/  FMUL.FTZ R57, R57, UR4 ;  /* 0x0000000439397c20 */ /* 0x000fe20008410000 */
[----:B------:R-:W-:Y:S01]  /*0b50*/  FMUL.FTZ R58, R58, UR4 ;  /* 0x000000043a3a7c20 */ /* 0x000fe20008410000 */
[----:B------:R-:W-:Y:S01]  /*0b60*/  FMUL.FTZ R61, R61, UR4 ;  /* 0x000000043d3d7c20 */ /* 0x000fe20008410000 */
[----:B------:R-:W5:Y:S01]  /*0b70*/  LDS.128 R48, [R78+0x7000] ;  /* 0x007000004e307984 */ /* 0x000f620000000c00 */
[----:B------:R-:W-:Y:S01]  /*0b80*/  FMUL.FTZ R66, R66, UR4 ;  /* 0x0000000442427c20 */ /* 0x000fe20008410000 */
[----:B------:R-:W-:Y:S01]  /*0b90*/  FMUL.FTZ R67, R67, UR4 ;  /* 0x0000000443437c20 */ /* 0x000fe20008410000 */
[----:B------:R-:W-:Y:S01]  /*0ba0*/  F2FP.F16.F32.PACK_AB R64, R65, R64 ;  /* 0x000000404140723e */ /* 0x000fe200000000ff */
[----:B------:R-:W5:Y:S03]  /*0bb0*/  LDS.128 R68, [R78+0x9800] ;  /* 0x009800004e447984 */ /* 0x000f660000000c00 */
[----:B------:R-:W-:Y:S01]  /*0bc0*/  F2FP.F16.F32.PACK_AB R65, R67, R66 ;  /* 0x000000424341723e */ /* 0x000fe200000000ff */
[----:B0-----:R-:W-:Y:S01]  /*0bd0*/  FMUL.FTZ R4, R4, UR4 ;  /* 0x0000000404047c20 */ /* 0x001fe20008410000 */
        /* <DEDUP_REMOVED lines=31> */
[----:B------:R-:W-:Y:S01]  /*0dd0*/  F2FP.F16.F32.PACK_AB R4, R5, R4 ;  /* 0x000000040504723e */ /* 0x000fe200000000ff */
[----:B------:R-:W-:Y:S01]  /*0de0*/  STSM.16.MT88.4 [R80+0x14000], R24 ;  /* 0x0140001850007844 */ /* 0x000fe20000004200 */
[----:B------:R-:W-:Y:S01]  /*0df0*/  F2FP.F16.F32.PACK_AB R5, R7, R6 ;  /* 0x000000060705723e */ /* 0x000fe200000000ff */
        /* <DEDUP_REMOVED lines=10> */
[----:B------:R0:W-:Y:S01]  /*0ea0*/  STSM.16.MT88.4 [R80+0x19200], R4 ;  /* 0x0192000450007844 */ /* 0x0001e20000004200 */
[----:B------:R-:W-:Y:S01]  /*0eb0*/  F2FP.F16.F32.PACK_AB R11, R19, R18 ;  /* 0x00000012130b723e */ /* 0x000fe200000000ff */
[----:B------:R-:W-:Y:S01]  /*0ec0*/  FMUL.FTZ R51, R51, UR4 ;  /* 0x0000000433337c20 */ /* 0x000fe20008410000 */
        /* <DEDUP_REMOVED lines=9> */
[----:B------:R-:W-:Y:S01]  /*0f60*/  FMUL.FTZ R71, R71, UR4 ;  /* 0x0000000447477c20 */ /* 0x000fe20008410000 */
[----:B------:R-:W-:Y:S01]  /*0f70*/  F2FP.F16.F32.PACK_AB R17, R39, R38 ;  /* 0x000000262711723e */ /* 0x000fe200000000ff */
[----:B------:R2:W-:Y:S01]  /*0f80*/  STSM.16.MT88.4 [R80+0x19400], R12 ;  /* 0x0194000c50007844 */ /* 0x0005e20000004200 */
[----:B------:R-:W-:Y:S01]  /*0f90*/  F2FP.F16.F32.PACK_AB R18, R41, R40 ;  /* 0x000000282912723e */ /* 0x000fe200000000ff */
[----:B0-----:R-:W-:Y:S01]  /*0fa0*/  FMUL.FTZ R4, R63, UR4 ;  /* 0x000000043f047c20 */ /* 0x001fe20008410000 */
[----:B------:R-:W-:Y:S01]  /*0fb0*/  F2FP.F16.F32.PACK_AB R19, R43, R42 ;  /* 0x0000002a2b13723e */ /* 0x000fe200000000ff */
[----:B------:R-:W-:Y:S01]  /*0fc0*/  IMAD.MOV.U32 R21, RZ, RZ, RZ ;  /* 0x000000ffff157224 */ /* 0x000fe200078e00ff */
[----:B------:R-:W-:-:S02]  /*0fd0*/  F2FP.F16.F32.PACK_AB R66, R69, R68 ;  /* 0x000000444542723e */ /* 0x000fc400000000ff */
[----:B------:R-:W-:Y:S01]  /*0fe0*/  F2FP.F16.F32.PACK_AB R67, R71, R70 ;  /* 0x000000464743723e */ /* 0x000fe200000000ff */
[----:B------:R0:W-:Y:S01]  /*0ff0*/  STSM.16.MT88.4 [R80+0x14600], R16 ;  /* 0x0146001050007844 */ /* 0x0001e20000004200 */
[----:B-1----:R-:W-:Y:S01]  /*1000*/  IMAD R8, R72, 0x2, R79 ;  /* 0x0000000248087824 */ /* 0x002fe200078e024f */
[----:B------:R-:W-:Y:S01]  /*1010*/  LOP3.LUT R20, R77, 0xf8, RZ, 0xc0, !PT ;  /* 0x000000f84d147812 */ /* 0x000fe200078ec0ff */
[C---:B------:R-:W-:Y:S01]  /*1020*/  VIADD R9, R73.reuse, 0x10 ;  /* 0x0000001049097836 */ /* 0x040fe20000000000 */
[----:B------:R-:W-:Y:S01]  /*1030*/  IADD3 R10, P1, PT, R73, R2, RZ ;  /* 0x00000002490a7210 */ /* 0x000fe20007f3e0ff */
[----:B------:R-:W-:Y:S01]  /*1040*/  VIADD R79, R79, 0x14000 ;  /* 0x000140004f4f7836 */ /* 0x000fe20000000000 */
[----:B------:R-:W-:Y:S02]  /*1050*/  VIMNMX R22, PT, PT, R75, 0x50, PT ;  /* 0x000000504b167848 */ /* 0x000fe40003fe0100 */
[----:B--2---:R-:W-:Y:S02]  /*1060*/  F2FP.F16.F32.PACK_AB R12, R49, R48 ;  /* 0x00000030310c723e */ /* 0x004fe400000000ff */
[----:B------:R-:W-:-:S02]  /*1070*/  F2FP.F16.F32.PACK_AB R13, R51, R50 ;  /* 0x00000032330d723e */ /* 0x000fc400000000ff */
[----:B------:R-:W-:Y:S02]  /*1080*/  F2FP.F16.F32.PACK_AB R14, R53, R52 ;  /* 0x00000034350e723e */ /* 0x000fe400000000ff */
[----:B------:R-:W-:Y:S01]  /*1090*/  F2FP.F16.F32.PACK_AB R15, R55, R54 ;  /* 0x00000036370f723e */ /* 0x000fe200000000ff */
[----:B0-----:R-:W-:Y:S01]  /*10a0*/  FMUL.FTZ R17, R59, UR4 ;  /* 0x000000043b117c20 */ /* 0x001fe20008410000 */
[----:B------:R-:W-:Y:S01]  /*10b0*/  FMUL.FTZ R18, R60, UR4 ;  /* 0x000000043c127c20 */ /* 0x000fe20008410000 */
[----:B------:R-:W-:Y:S01]  /*10c0*/  FMUL.FTZ R19, R62, UR4 ;  /* 0x000000043e137c20 */ /* 0x000fe20008410000 */
[----:B------:R-:W-:Y:S01]  /*10d0*/  F2FP.F16.F32.PACK_AB R16, R57, R56 ;  /* 0x000000383910723e */ /* 0x000fe200000000ff */
[----:B------:R0:W-:Y:S01]  /*10e0*/  STSM.16.MT88.4 [R80+0x19600], R12 ;  /* 0x0196000c50007844 */ /* 0x0001e20000004200 */
[----:B------:R-:W-:Y:S01]  /*10f0*/  F2FP.F16.F32.PACK_AB R17, R17, R58 ;  /* 0x0000003a1111723e */ /* 0x000fe200000000ff */
[----:B------:R-:W1:Y:S01]  /*1100*/  LDCU UR4, c[0x0][0x3b4] ;  /* 0x00007680ff0477ac */ /* 0x000e620008000800 */
[----:B------:R-:W-:-:S02]  /*1110*/  F2FP.F16.F32.PACK_AB R18, R61, R18 ;  /* 0x000000123d12723e */ /* 0x000fc400000000ff */
[----:B------:R-:W-:Y:S02]  /*1120*/  F2FP.F16.F32.PACK_AB R19, R4, R19 ;  /* 0x000000130413723e */ /* 0x000fe400000000ff */
[C---:B------:R-:W-:Y:S02]  /*1130*/  IADD3 R2, PT, PT, R73.reuse, 0x8, RZ ;  /* 0x0000000849027810 */ /* 0x040fe40007ffe0ff */
[----:B------:R-:W-:Y:S01]  /*1140*/  IADD3.X R11, PT, PT, RZ, R3, RZ, P1, !PT ;  /* 0x00000003ff0b7210 */ /* 0x000fe20000ffe4ff */
[----:B------:R2:W-:Y:S04]  /*1150*/  STSM.16.MT88.4 [R80+0x14800], R16 ;  /* 0x0148001050007844 */ /* 0x0005e80000004200 */
[----:B------:R2:W-:Y:S01]  /*1160*/  STSM.16.MT88.4 [R80+0x19800], R64 ;  /* 0x0198004050007844 */ /* 0x0005e20000004200 */
[----:B------:R-:W-:Y:S01]  /*1170*/  IMAD.WIDE.U32 R74, R74, 0x50, R10 ;  /* 0x000000504a4a7825 */ /* 0x000fe200078e000a */
[C---:B0-----:R-:W-:Y:S01]  /*1180*/  IADD3 R13, PT, PT, R73.reuse, 0x28, RZ ;  /* 0x00000028490d7810 */ /* 0x041fe20007ffe0ff */
[----:B------:R-:W-:Y:S02]  /*1190*/  BAR.SYNC.DEFER_BLOCKING 0x0 ;  /* 0x0000000000007b1d */ /* 0x000fe40000010000 */
[----:B------:R-:W-:Y:S01]  /*11a0*/  VIADD R12, R73, 0x20 ;  /* 0x00000020490c7836 */ /* 0x000fe20000000000 */
[----:B-1----:R-:W-:-:S04]  /*11b0*/  ISETP.GE.AND P0, PT, R20, UR4, PT ;  /* 0x0000000414007c0c */ /* 0x002fc8000bf06270 */
[-C--:B------:R-:W-:Y:S01]  /*11c0*/  ISETP.GE.OR P2, PT, R2, R22.reuse, P0 ;  /* 0x000000160200720c */ /* 0x080fe20000746670 */
[C---:B------:R-:W-:Y:S01]  /*11d0*/  IMAD.WIDE.U32 R2, R76.reuse, UR6, R20 ;  /* 0x000000064c027c25 */ /* 0x040fe2000f8e0014 */
[-C--:B------:R-:W-:Y:S02]  /*11e0*/  ISETP.GE.OR P3, PT, R73, R22.reuse, P0 ;  /* 0x000000164900720c */ /* 0x080fe40000766670 */
[-C--:B------:R-:W-:Y:S01]  /*11f0*/  ISETP.GE.OR P1, PT, R9, R22.reuse, P0 ;  /* 0x000000160900720c */ /* 0x080fe20000726670 */
[----:B------:R-:W-:Y:S01]  /*1200*/  IMAD R3, R76, UR7, R3 ;  /* 0x000000074c037c24 */ /* 0x000fe2000f8e0203 */
[----:B------:R-:W-:Y:S02]  /*1210*/  IADD3 R9, PT, PT, R73, 0x18, RZ ;  /* 0x0000001849097810 */ /* 0x000fe40007ffe0ff */
[-C--:B------:R-:W-:Y:S01]  /*1220*/  ISETP.GE.OR P5, PT, R12, R22.reuse, P0 ;  /* 0x000000160c00720c */ /* 0x080fe200007a6670 */
[----:B------:R-:W-:Y:S01]  /*1230*/  IMAD.WIDE.U32 R2, R0, UR10, R2 ;  /* 0x0000000a00027c25 */ /* 0x000fe2000f8e0002 */
[----:B------:R-:W-:-:S02]  /*1240*/  ISETP.GE.OR P6, PT, R9, R22, P0 ;  /* 0x000000160900720c */ /* 0x000fc400007c6670 */
[----:B------:R-:W-:Y:S01]  /*1250*/  ISETP.GE.OR P4, PT, R13, R22, P0 ;  /* 0x000000160d00720c */ /* 0x000fe20000786670 */
[----:B------:R-:W-:Y:S01]  /*1260*/  IMAD R11, R0, UR11, R3 ;  /* 0x0000000b000b7c24 */ /* 0x000fe2000f8e0203 */
[----:B------:R-:W-:Y:S01]  /*1270*/  LEA R12, R72, R79, 0x1 ;  /* 0x0000004f480c7211 */ /* 0x000fe200078e08ff */
[----:B------:R-:W-:Y:S01]  /*1280*/  VIADD R9, R73, 0x30 ;  /* 0x0000003049097836 */ /* 0x000fe20000000000 */
[----:B------:R2:W0:Y:S01]  /*1290*/  LDS.128 R4, [R8+0x14900] ;  /* 0x0149000008047984 */ /* 0x0004220000000c00 */
[----:B------:R-:W-:Y:S08]  /*12a0*/  @P3 BRA `(.L_x_41) ;  /* 0x00000000002c3947 */ /* 0x000ff00003800000 */
[----:B------:R-:W1:Y:S01]  /*12b0*/  LDS.128 R12, [R12] ;  /* 0x000000000c0c7984 */ /* 0x000e620000000c00 */
[----:B------:R-:W2:Y:S01]  /*12c0*/  LDCU.64 UR4, c[0x0][0x3c0] ;  /* 0x00007800ff0477ac */ /* 0x000ea20008000a00 */
[----:B------:R-:W-:Y:S01]  /*12d0*/  MOV R10, R2 ;  /* 0x00000002000a7202 */ /* 0x000fe20000000f00 */
[----:B------:R-:W3:Y:S01]  /*12e0*/  LDCU.64 UR6, c[0x0][0x3a8] ;  /* 0x00007500ff0677ac */ /* 0x000ee20008000a00 */
[----:B--2---:R-:W-:-:S03]  /*12f0*/  IMAD R19, R75, UR4, RZ ;  /* 0x000000044b137c24 */ /* 0x004fc6000f8e02ff */
[----:B------:R-:W-:-:S04]  /*1300*/  IMAD.WIDE.U32 R16, R74, UR4, R10 ;  /* 0x000000044a107c25 */ /* 0x000fc8000f8e000a */
[----:B------:R-:W-:Y:S01]  /*1310*/  IMAD R19, R74, UR5, R19 ;  /* 0x000000054a137c24 */ /* 0x000fe2000f8e0213 */
[----:B---3--:R-:W-:-:S03]  /*1320*/  LEA R18, P3, R16, UR6, 0x1 ;  /* 0x0000000610127c11 */ /* 0x008fc6000f8608ff */
[----:B------:R-:W-:-:S05]  /*1330*/  IMAD.IADD R17, R17, 0x1, R19 ;  /* 0x0000000111117824 */ /* 0x000fca00078e0213 */
[----:B------:R-:W-:-:S05]  /*1340*/  LEA.HI.X R19, R16, UR7, R17, 0x1, P3 ;  /* 0x0000000710137c11 */ /* 0x000fca00098f0c11 */
[----:B-1----:R1:W-:Y:S02]  /*1350*/  STG.E.128 desc[UR8][R18.64], R12 ;  /* 0x0000000c12007986 */ /* 0x0023e4000c101d08 */
.L_x_41:
[----:B------:R-:W-:Y:S05]  /*1360*/  BSYNC.RECONVERGENT B0 ;  /* 0x0000000000007941 */ /* 0x000fea0003800200 */
.L_x_40:
[----:B-1----:R1:W3:Y:S01]  /*1370*/  LDS.128 R12, [R8+0x14100] ;  /* 0x01410000080c7984 */ /* 0x0022e20000000c00 */
[----:B------:R-:W-:Y:S01]  /*1380*/  BSSY.RECONVERGENT B0, `(.L_x_42) ;  /* 0x0000011000007945 */ /* 0x000fe20003800200 */
[----:B------:R-:W-:Y:S02]  /*1390*/  ISETP.GE.OR P3, PT, R9, R22, P0 ;  /* 0x000000160900720c */ /* 0x000fe40000766670 */
[----:B------:R-:W-:Y:S01]  /*13a0*/  IADD3 R0, PT, PT, R73, 0x38, RZ ;  /* 0x0000003849007810 */ /* 0x000fe20007ffe0ff */
[----:B------:R-:W-:Y:S10]  /*13b0*/  @P2 BRA `(.L_x_43) ;  /* 0x0000000000342947 */ /* 0x000ff40003800000 */
[----:B------:R-:W4:Y:S01]  /*13c0*/  LDCU.64 UR4, c[0x0][0x3c0] ;  /* 0x00007800ff0477ac */ /* 0x000f220008000a00 */
[----:B------:R-:W-:Y:S01]  /*13d0*/  IADD3 R9, P2, PT, R74, 0x8, RZ ;  /* 0x000000084a097810 */ /* 0x000fe20007f5e0ff */
[----:B--2---:R-:W-:Y:S01]  /*13e0*/  IMAD.MOV.U32 R17, RZ, RZ, R11 ;  /* 0x000000ffff117224 */ /* 0x004fe200078e000b */
[----:B------:R-:W2:Y:S03]  /*13f0*/  LDCU.64 UR6, c[0x0][0x3a8] ;  /* 0x00007500ff0677ac */ /* 0x000ea60008000a00 */
[----:B------:R-:W-:-:S04]  /*1400*/  IMAD.X R16, RZ, RZ, R75, P2 ;  /* 0x000000ffff107224 */ /* 0x000fc800010e064b */
[----:B----4-:R-:W-:Y:S01]  /*1410*/  IMAD R18, R16, UR4, RZ ;  /* 0x0000000410127c24 */ /* 0x010fe2000f8e02ff */
[----:B------:R-:W-:-:S05]  /*1420*/  MOV R16, R2 ;  /* 0x0000000200107202 */ /* 0x000fca0000000f00 */
[----:B------:R-:W-:-:S04]  /*1430*/  IMAD.WIDE.U32 R16, R9, UR4, R16 ;  /* 0x0000000409107c25 */ /* 0x000fc8000f8e0010 */
[----:B------:R-:W-:Y:S01]  /*1440*/  IMAD R9, R9, UR5, R18 ;  /* 0x0000000509097c24 */ /* 0x000fe2000f8e0212 */
[----:B--2---:R-:W-:-:S04]  /*1450*/  LEA R18, P2, R16, UR6, 0x1 ;  /* 0x0000000610127c11 */ /* 0x004fc8000f8408ff */
[----:B------:R-:W-:-:S04]  /*1460*/  IADD3 R9, PT, PT, R17, R9, RZ ;  /* 0x0000000911097210 */ /* 0x000fc80007ffe0ff */
[----:B------:R-:W-:-:S05]  /*1470*/  LEA.HI.X R19, R16, UR7, R9, 0x1, P2 ;  /* 0x0000000710137c11 */ /* 0x000fca00090f0c09 */
[----:B---3--:R4:W-:Y:S02]  /*1480*/  STG.E.128 desc[UR8][R18.64], R12 ;  /* 0x0000000c12007986 */ /* 0x0089e4000c101d08 */
.L_x_43:
[----:B------:R-:W-:Y:S05]  /*1490*/  BSYNC.RECONVERGENT B0 ;  /* 0x0000000000007941 */ /* 0x000fea0003800200 */
.L_x_42:
[----:B---34-:R3:W4:Y:S01]  /*14a0*/  LDS.128 R12, [R8+0x14200] ;  /* 0x01420000080c7984 */ /* 0x0187220000000c00 */
[----:B------:R-:W-:Y:S01]  /*14b0*/  BSSY.RECONVERGENT B0, `(.L_x_44) ;  /* 0x0000012000007945 */ /* 0x000fe20003800200 */
[----:B------:R-:W-:Y:S01]  /*14c0*/  ISETP.GE.OR P2, PT, R0, R22, P0 ;  /* 0x000000160000720c */ /* 0x000fe20000746670 */
[C---:B------:R-:W-:Y:S01]  /*14d0*/  VIADD R0, R73.reuse, 0x40 ;  /* 0x0000004049007836 */ /* 0x040fe20000000000 */
[----:B------:R-:W-:Y:S01]  /*14e0*/  IADD3 R73, PT, PT, R73, 0x48, RZ ;  /* 0x0000004849497810 */ /* 0x000fe20007ffe0ff */
[----:B------:R-:W-:Y:S10]  /*14f0*/  @P1 BRA `(.L_x_45) ;  /* 0x0000000000341947 */ /* 0x000ff40003800000 */
[----:B------:R-:W5:Y:S01]  /*1500*/  LDCU.64 UR4, c[0x0][0x3c0] ;  /* 0x00007800ff0477ac */ /* 0x000f620008000a00 */
[----:B------:R-:W-:Y:S01]  /*1510*/  IADD3 R9, P1, PT, R74, 0x10, RZ ;  /* 0x000000104a097810 */ /* 0x000fe20007f3e0ff */
[----:B--2---:R-:W-:Y:S01]  /*1520*/  IMAD.MOV.U32 R17, RZ, RZ, R11 ;  /* 0x000000ffff117224 */ /* 0x004fe200078e000b */
[----:B------:R-:W2:Y:S03]  /*1530*/  LDCU.64 UR6, c[0x0][0x3a8] ;  /* 0x00007500ff0677ac */ /* 0x000ea60008000a00 */
[----:B------:R-:W-:-:S04]  /*1540*/  IMAD.X R16, RZ, RZ, R75, P1 ;  /* 0x000000ffff107224 */ /* 0x000fc800008e064b */
[----:B-----5:R-:W-:Y:S01]  /*1550*/  IMAD R18, R16, UR4, RZ ;  /* 0x0000000410127c24 */ /* 0x020fe2000f8e02ff */
[----:B------:R-:W-:-:S05]  /*1560*/  MOV R16, R2 ;  /* 0x0000000200107202 */ /* 0x000fca0000000f00 */
[----:B------:R-:W-:-:S04]  /*1570*/  IMAD.WIDE.U32 R16, R9, UR4, R16 ;  /* 0x0000000409107c25 */ /* 0x000fc8000f8e0010 */
[----:B------:R-:W-:Y:S01]  /*1580*/  IMAD R9, R9, UR5, R18 ;  /* 0x0000000509097c24 */ /* 0x000fe2000f8e0212 */
[----:B--2---:R-:W-:-:S04]  /*1590*/  LEA R18, P1, R16, UR6, 0x1 ;  /* 0x0000000610127c11 */ /* 0x004fc8000f8208ff */
[----:B------:R-:W-:-:S04]  /*15a0*/  IADD3 R9, PT, PT, R17, R9, RZ ;  /* 0x0000000911097210 */ /* 0x000fc80007ffe0ff */
[----:B------:R-:W-:-:S05]  /*15b0*/  LEA.HI.X R19, R16, UR7, R9, 0x1, P1 ;  /* 0x0000000710137c11 */ /* 0x000fca00088f0c09 */
[----:B----4-:R2:W-:Y:S02]  /*15c0*/  STG.E.128 desc[UR8][R18.64], R12 ;  /* 0x0000000c12007986 */ /* 0x0105e4000c101d08 */
.L_x_45:
[----:B------:R-:W-:Y:S05]  /*15d0*/  BSYNC.RECONVERGENT B0 ;  /* 0x0000000000007941 */ /* 0x000fea0003800200 */
.L_x_44:
[----:B--2-4-:R2:W4:Y:S01]  /*15e0*/  LDS.128 R12, [R8+0x14300] ;  /* 0x01430000080c7984 */ /* 0x0145220000000c00 */
[----:B------:R-:W-:Y:S01]  /*15f0*/  BSSY.RECONVERGENT B0, `(.L_x_46) ;  /* 0x0000011000007945 */ /* 0x000fe20003800200 */
[-C--:B------:R-:W-:Y:S02]  /*1600*/  ISETP.GE.OR P1, PT, R0, R22.reuse, P0 ;  /* 0x000000160000720c */ /* 0x080fe40000726670 */
[----:B------:R-:W-:Y:S01]  /*1610*/  ISETP.GE.OR P0, PT, R73, R22, P0 ;  /* 0x000000164900720c */ /* 0x000fe20000706670 */
[----:B------:R-:W-:-:S12]  /*1620*/  @P6 BRA `(.L_x_47) ;  /* 0x0000000000346947 */ /* 0x000fd80003800000 */
[----:B------:R-:W5:Y:S01]  /*1630*/  LDCU.64 UR4, c[0x0][0x3c0] ;  /* 0x00007800ff0477ac */ /* 0x000f620008000a00 */
[----:B------:R-:W-:Y:S01]  /*1640*/  IADD3 R9, P6, PT, R74, 0x18, RZ ;  /* 0x000000184a097810 */ /* 0x000fe20007fde0ff */
[----:B------:R-:W-:Y:S01]  /*1650*/  IMAD.MOV.U32 R17, RZ, RZ, R11 ;  /* 0x000000ffff117224 */ /* 0x000fe200078e000b */
[----:B------:R-:W-:Y:S01]  /*1660*/  MOV R16, R2 ;  /* 0x0000000200107202 */ /* 0x000fe20000000f00 */
[----:B------:R-:W0:Y:S02]  /*1670*/  LDCU.64 UR6, c[0x0][0x3a8] ;  /* 0x00007500ff0677ac */ /* 0x000e240008000a00 */
[----:B------:R-:W-:-:S04]  /*1680*/  IMAD.X R0, RZ, RZ, R75, P6 ;  /* 0x000000ffff007224 */ /* 0x000fc800030e064b */
[----:B-----5:R-:W-:Y:S02]  /*1690*/  IMAD R0, R0, UR4, RZ ;  /* 0x0000000400007c24 */ /* 0x020fe4000f8e02ff */
[----:B------:R-:W-:-:S04]  /*16a0*/  IMAD.WIDE.U32 R16, R9, UR4, R16 ;  /* 0x0000000409107c25 */ /* 0x000fc8000f8e0010 */
[----:B------:R-:W-:Y:S01]  /*16b0*/  IMAD R9, R9, UR5, R0 ;  /* 0x0000000509097c24 */ /* 0x000fe2000f8e0200 */
[----:B0-----:R-:W-:-:S04]  /*16c0*/  LEA R18, P6, R16, UR6, 0x1 ;  /* 0x0000000610127c11 */ /* 0x001fc8000f8c08ff */
[----:B------:R-:W-:-:S04]  /*16d0*/  IADD3 R9, PT, PT, R17, R9, RZ ;  /* 0x0000000911097210 */ /* 0x000fc80007ffe0ff */
[----:B------:R-:W-:-:S05]  /*16e0*/  LEA.HI.X R19, R16, UR7, R9, 0x1, P6 ;  /* 0x0000000710137c11 */ /* 0x000fca000b0f0c09 */
[----:B----4-:R0:W-:Y:S02]  /*16f0*/  STG.E.128 desc[UR8][R18.64], R12 ;  /* 0x0000000c12007986 */ /* 0x0101e4000c101d08 */
.L_x_47:
[----:B------:R-:W-:Y:S05]  /*1700*/  BSYNC.RECONVERGENT B0 ;  /* 0x0000000000007941 */ /* 0x000fea0003800200 */
.L_x_46:
[----:B0---4-:R0:W4:Y:S01]  /*1710*/  LDS.128 R12, [R8+0x14400] ;  /* 0x01440000080c7984 */ /* 0x0111220000000c00 */
[----:B------:R-:W-:Y:S04]  /*1720*/  BSSY.RECONVERGENT B0, `(.L_x_48) ;  /* 0x000000f000007945 */ /* 0x000fe80003800200 */
[----:B------:R-:W-:Y:S05]  /*1730*/  @P5 BRA `(.L_x_49) ;  /* 0x0000000000345947 */ /* 0x000fea0003800000 */
[----:B------:R-:W5:Y:S01]  /*1740*/  LDCU.64 UR4, c[0x0][0x3c0] ;  /* 0x00007800ff0477ac */ /* 0x000f620008000a00 */
[----:B------:R-:W-:Y:S01]  /*1750*/  IADD3 R9, P5, PT, R74, 0x20, RZ ;  /* 0x000000204a097810 */ /* 0x000fe20007fbe0ff */
[----:B------:R-:W-:Y:S01]  /*1760*/  IMAD.MOV.U32 R17, RZ, RZ, R11 ;  /* 0x000000ffff117224 */ /* 0x000fe200078e000b */
[----:B------:R-:W-:Y:S01]  /*1770*/  MOV R16, R2 ;  /* 0x0000000200107202 */ /* 0x000fe20000000f00 */
[----:B------:R-:W1:Y:S02]  /*1780*/  LDCU.64 UR6, c[0x0][0x3a8] ;  /* 0x00007500ff0677ac */ /* 0x000e640008000a00 */
[----:B------:R-:W-:-:S04]  /*1790*/  IMAD.X R0, RZ, RZ, R75, P5 ;  /* 0x000000ffff007224 */ /* 0x000fc800028e064b */
[----:B-----5:R-:W-:Y:S02]  /*17a0*/  IMAD R0, R0, UR4, RZ ;  /* 0x0000000400007c24 */ /* 0x020fe4000f8e02ff */
[----:B------:R-:W-:-:S04]  /*17b0*/  IMAD.WIDE.U32 R16, R9, UR4, R16 ;  /* 0x0000000409107c25 */ /* 0x000fc8000f8e0010 */
[----:B------:R-:W-:Y:S01]  /*17c0*/  IMAD R9, R9, UR5, R0 ;  /* 0x0000000509097c24 */ /* 0x000fe2000f8e0200 */
[----:B-1----:R-:W-:-:S04]  /*17d0*/  LEA R18, P5, R16, UR6, 0x1 ;  /* 0x0000000610127c11 */ /* 0x002fc8000f8a08ff */
[----:B------:R-:W-:-:S04]  /*17e0*/  IADD3 R9, PT, PT, R17, R9, RZ ;  /* 0x0000000911097210 */ /* 0x000fc80007ffe0ff */
[----:B------:R-:W-:-:S05]  /*17f0*/  LEA.HI.X R19, R16, UR7, R9, 0x1, P5 ;  /* 0x0000000710137c11 */ /* 0x000fca000a8f0c09 */
[----:B----4-:R1:W-:Y:S02]  /*1800*/  STG.E.128 desc[UR8][R18.64], R12 ;  /* 0x0000000c12007986 */ /* 0x0103e4000c101d08 */
.L_x_49:
[----:B------:R-:W-:Y:S05]  /*1810*/  BSYNC.RECONVERGENT B0 ;  /* 0x0000000000007941 */ /* 0x000fea0003800200 */
.L_x_48:
[----:B-1--4-:R1:W4:Y:S01]  /*1820*/  LDS.128 R12, [R8+0x14500] ;  /* 0x01450000080c7984 */ /* 0x0123220000000c00 */
[----:B------:R-:W-:Y:S04]  /*1830*/  BSSY.RECONVERGENT B0, `(.L_x_50) ;  /* 0x000000f000007945 */ /* 0x000fe80003800200 */
[----:B------:R-:W-:Y:S05]  /*1840*/  @P4 BRA `(.L_x_51) ;  /* 0x0000000000344947 */ /* 0x000fea0003800000 */
[----:B------:R-:W5:Y:S01]  /*1850*/  LDCU.64 UR4, c[0x0][0x3c0] ;  /* 0x00007800ff0477ac */ /* 0x000f620008000a00 */
[----:B------:R-:W-:Y:S01]  /*1860*/  IADD3 R9, P4, PT, R74, 0x28, RZ ;  /* 0x000000284a097810 */ /* 0x000fe20007f9e0ff */
[----:B------:R-:W-:Y:S01]  /*1870*/  IMAD.MOV.U32 R16, RZ, RZ, R2 ;  /* 0x000000ffff107224 */ /* 0x000fe200078e0002 */
[----:B------:R-:W-:Y:S01]  /*1880*/  MOV R17, R11 ;  /* 0x0000000b00117202 */ /* 0x000fe20000000f00 */
[----:B------:R-:W0:Y:S01]  /*1890*/  LDCU.64 UR6, c[0x0][0x3a8] ;  /* 0x00007500ff0677ac */ /* 0x000e220008000a00 */
[----:B------:R-:W-:-:S05]  /*18a0*/  IADD3.X R0, PT, PT, RZ, R75, RZ, P4, !PT ;  /* 0x0000004bff007210 */ /* 0x000fca00027fe4ff */
[----:B-----5:R-:W-:Y:S02]  /*18b0*/  IMAD R0, R0, UR4, RZ ;  /* 0x0000000400007c24 */ /* 0x020fe4000f8e02ff */
[----:B------:R-:W-:-:S04]  /*18c0*/  IMAD.WIDE.U32 R16, R9, UR4, R16 ;  /* 0x0000000409107c25 */ /* 0x000fc8000f8e0010 */
[----:B------:R-:W-:Y:S01]  /*18d0*/  IMAD R9, R9, UR5, R0 ;  /* 0x0000000509097c24 */ /* 0x000fe2000f8e0200 */
[----:B0-----:R-:W-:-:S04]  /*18e0*/  LEA R18, P4, R16, UR6, 0x1 ;  /* 0x0000000610127c11 */ /* 0x001fc8000f8808ff */
[----:B------:R-:W-:-:S04]  /*18f0*/  IADD3 R9, PT, PT, R17, R9, RZ ;  /* 0x0000000911097210 */ /* 0x000fc80007ffe0ff */
[----:B------:R-:W-:-:S05]  /*1900*/  LEA.HI.X R19, R16, UR7, R9, 0x1, P4 ;  /* 0x0000000710137c11 */ /* 0x000fca000a0f0c09 */
[----:B----4-:R0:W-:Y:S02]  /*1910*/  STG.E.128 desc[UR8][R18.64], R12 ;  /* 0x0000000c12007986 */ /* 0x0101e4000c101d08 */
.L_x_51:
[----:B------:R-:W-:Y:S05]  /*1920*/  BSYNC.RECONVERGENT B0 ;  /* 0x0000000000007941 */ /* 0x000fea0003800200 */
.L_x_50:
[----:B0---4-:R0:W4:Y:S01]  /*1930*/  LDS.128 R12, [R8+0x14600] ;  /* 0x01460000080c7984 */ /* 0x0111220000000c00 */
[----:B------:R-:W-:Y:S04]  /*1940*/  BSSY.RECONVERGENT B0, `(.L_x_52) ;  /* 0x000000f000007945 */ /* 0x000fe80003800200 */
[----:B------:R-:W-:Y:S05]  /*1950*/  @P3 BRA `(.L_x_53) ;  /* 0x0000000000343947 */ /* 0x000fea0003800000 */
[----:B------:R-:W5:Y:S01]  /*1960*/  LDCU.64 UR4, c[0x0][0x3c0] ;  /* 0x00007800ff0477ac */ /* 0x000f620008000a00 */
[----:B------:R-:W-:Y:S02]  /*1970*/  IADD3 R9, P3, PT, R74, 0x30, RZ ;  /* 0x000000304a097810 */ /* 0x000fe40007f7e0ff */
[----:B------:R-:W-:Y:S01]  /*1980*/  MOV R16, R2 ;  /* 0x0000000200107202 */ /* 0x000fe20000000f00 */
[----:B------:R-:W1:Y:S01]  /*1990*/  LDCU.64 UR6, c[0x0][0x3a8] ;  /* 0x00007500ff0677ac */ /* 0x000e620008000a00 */
[----:B------:R-:W-:Y:S01]  /*19a0*/  MOV R17, R11 ;  /* 0x0000000b00117202 */ /* 0x000fe20000000f00 */
[----:B------:R-:W-:-:S04]  /*19b0*/  IMAD.X R0, RZ, RZ, R75, P3 ;  /* 0x000000ffff007224 */ /* 0x000fc800018e064b */
[----:B-----5:R-:W-:Y:S02]  /*19c0*/  IMAD R0, R0, UR4, RZ ;  /* 0x0000000400007c24 */ /* 0x020fe4000f8e02ff */
[----:B------:R-:W-:-:S04]  /*19d0*/  IMAD.WIDE.U32 R16, R9, UR4, R16 ;  /* 0x0000000409107c25 */ /* 0x000fc8000f8e0010 */
[----:B------:R-:W-:Y:S01]  /*19e0*/  IMAD R9, R9, UR5, R0 ;  /* 0x0000000509097c24 */ /* 0x000fe2000f8e0200 */
[----:B-1----:R-:W-:-:S03]  /*19f0*/  LEA R18, P3, R16, UR6, 0x1 ;  /* 0x0000000610127c11 */ /* 0x002fc6000f8608ff */
[----:B------:R-:W-:-:S05]  /*1a00*/  IMAD.IADD R9, R17, 0x1, R9 ;  /* 0x0000000111097824 */ /* 0x000fca00078e0209 */
[----:B------:R-:W-:-:S05]  /*1a10*/  LEA.HI.X R19, R16, UR7, R9, 0x1, P3 ;  /* 0x0000000710137c11 */ /* 0x000fca00098f0c09 */
[----:B----4-:R1:W-:Y:S02]  /*1a20*/  STG.E.128 desc[UR8][R18.64], R12 ;  /* 0x0000000c12007986 */ /* 0x0103e4000c101d08 */
.L_x_53:
[----:B------:R-:W-:Y:S05]  /*1a30*/  BSYNC.RECONVERGENT B0 ;  /* 0x0000000000007941 */ /* 0x000fea0003800200 */
.L_x_52:
        /* <DEDUP_REMOVED lines=16> */
.L_x_55:
[----:B------:R-:W-:Y:S05]  /*1b40*/  BSYNC.RECONVERGENT B0 ;  /* 0x0000000000007941 */ /* 0x000fea0003800200 */
.L_x_54:
[----:B0---4-:R0:W4:Y:S01]  /*1b50*/  LDS.128 R12, [R8+0x14800] ;  /* 0x01480000080c7984 */ /* 0x0111220000000c00 */
[----:B------:R-:W-:Y:S04]  /*1b60*/  BSSY.RECONVERGENT B0, `(.L_x_56) ;  /* 0x000000f000007945 */ /* 0x000fe80003800200 */
[----:B------:R-:W-:Y:S05]  /*1b70*/  @P1 BRA `(.L_x_57) ;  /* 0x0000000000341947 */ /* 0x000fea0003800000 */
[----:B------:R-:W5:Y:S01]  /*1b80*/  LDCU.64 UR4, c[0x0][0x3c0] ;  /* 0x00007800ff0477ac */ /* 0x000f620008000a00 */
[----:B------:R-:W-:Y:S01]  /*1b90*/  IADD3 R17, P1, PT, R74, 0x40, RZ ;  /* 0x000000404a117810 */ /* 0x000fe20007f3e0ff */
[----:B0123--:R-:W-:Y:S01]  /*1ba0*/  IMAD.MOV.U32 R8, RZ, RZ, R2 ;  /* 0x000000ffff087224 */ /* 0x00ffe200078e0002 */
        /* <DEDUP_REMOVED lines=10> */
.L_x_57:
[----:B------:R-:W-:Y:S05]  /*1c50*/  BSYNC.RECONVERGENT B0 ;  /* 0x0000000000007941 */ /* 0x000fea0003800200 */
.L_x_56:
[----:B------:R-:W-:Y:S05]  /*1c60*/  @P0 EXIT ;  /* 0x000000000000094d */ /* 0x000fea0003800000 */
[----:B------:R-:W5:Y:S01]  /*1c70*/  LDCU.64 UR4, c[0x0][0x3c0] ;  /* 0x00007800ff0477ac */ /* 0x000f620008000a00 */
[----:B------:R-:W-:Y:S02]  /*1c80*/  IADD3 R9, P0, PT, R74, 0x48, RZ ;  /* 0x000000484a097810 */ /* 0x000fe40007f1e0ff */
[----:B------:R-:W-:Y:S01]  /*1c90*/  MOV R3, R11 ;  /* 0x0000000b00037202 */ /* 0x000fe20000000f00 */
[----:B------:R-:W0:Y:S02]  /*1ca0*/  LDCU.64 UR6, c[0x0][0x3a8] ;  /* 0x00007500ff0677ac */ /* 0x000e240008000a00 */
[----:B------:R-:W-:-:S04]  /*1cb0*/  IMAD.X R74, RZ, RZ, R75, P0 ;  /* 0x000000ffff4a7224 */ /* 0x000fc800000e064b */
[----:B-----5:R-:W-:Y:S02]  /*1cc0*/  IMAD R74, R74, UR4, RZ ;  /* 0x000000044a4a7c24 */ /* 0x020fe4000f8e02ff */
[----:B------:R-:W-:-:S04]  /*1cd0*/  IMAD.WIDE.U32 R2, R9, UR4, R2 ;  /* 0x0000000409027c25 */ /* 0x000fc8000f8e0002 */
[----:B------:R-:W-:Y:S01]  /*1ce0*/  IMAD R9, R9, UR5, R74 ;  /* 0x0000000509097c24 */ /* 0x000fe2000f8e024a */
[----:B0123--:R-:W-:-:S04]  /*1cf0*/  LEA R8, P0, R2, UR6, 0x1 ;  /* 0x0000000602087c11 */ /* 0x00ffc8000f8008ff */
[----:B------:R-:W-:-:S04]  /*1d00*/  IADD3 R3, PT, PT, R3, R9, RZ ;  /* 0x0000000903037210 */ /* 0x000fc80007ffe0ff */
[----:B------:R-:W-:-:S05]  /*1d10*/  LEA.HI.X R9, R2, UR7, R3, 0x1, P0 ;  /* 0x0000000702097c11 */ /* 0x000fca00080f0c03 */
[----:B------:R-:W-:Y:S01]  /*1d20*/  STG.E.128 desc[UR8][R8.64], R4 ;  /* 0x0000000408007986 */ /* 0x000fe2000c101d08 */
[----:B------:R-:W-:Y:S05]  /*1d30*/  EXIT ;  /* 0x000000000000794d */ /* 0x000fea0003800000 */
.L_x_58:
        /* <DEDUP_REMOVED lines=12> */
.L_x_120:


//--------------------- .text._ZN7cutlass13device_kernelIN5flash32FlashAttnBwdPostprocessConvertdQIN4cute5tupleIJNS3_1CILi64EEENS5_ILi256EEEEEENS_6half_tEfNS_4arch4Sm90ELi256ENS3_8TiledMMAINS3_8MMA_AtomIJNS3_4SM904GMMA25MMA_64x64x16_F32F16F16_SSILNSF_5MajorE1ELSH_0ELNSF_7ScaleInE1ELSI_1EEEEEENS3_6LayoutINS4_IJNS5_ILi2EEENS5_ILi1EEESN_EEENS4_IJSN_NS5_ILi0EEESP_EEEEENS4_IJNS3_10UnderscoreESS_SS_EEEEELb1EEEEEvNT_6ParamsE --------------------------
	.section	.text._ZN7cutlass13device_kernelIN5flash32FlashAttnBwdPostprocessConvertdQIN4cute5tupleIJNS3_1CILi64EEENS5_ILi256EEEEEENS_6half_tEfNS_4arch4Sm90ELi256ENS3_8TiledMMAINS3_8MMA_AtomIJNS3_4SM904GMMA25MMA_64x64x16_F32F16F16_SSILNSF_5MajorE1ELSH_0ELNSF_7ScaleInE1ELSI_1EEEEEENS3_6LayoutINS4_IJNS5_ILi2EEENS5_ILi1EEESN_EEENS4_IJSN_NS5_ILi0EEESP_EEEEENS4_IJNS3_10UnderscoreESS_SS_EEEEELb1EEEEEvNT_6ParamsE,"ax",@progbits
	.align	128
.text._ZN7cutlass13device_kernelIN5flash32FlashAttnBwdPostprocessConvertdQIN4cute5tupleIJNS3_1CILi64EEENS5_ILi256EEEEEENS_6half_tEfNS_4arch4Sm90ELi256ENS3_8TiledMMAINS3_8MMA_AtomIJNS3_4SM904GMMA25MMA_64x64x16_F32F16F16_SSILNSF_5MajorE1ELSH_0ELNSF_7ScaleInE1ELSI_1EEEEEENS3_6LayoutINS4_IJNS5_ILi2EEENS5_ILi1EEESN_EEENS4_IJSN_NS5_ILi0EEESP_EEEEENS4_IJNS3_10UnderscoreESS_SS_EEEEELb1EEEEEvNT_6ParamsE:
        .type           _ZN7cutlass13device_kernelIN5flash32FlashAttnBwdPostprocessConvertdQIN4cute5tupleIJNS3_1CILi64EEENS5_ILi256EEEEEENS_6half_tEfNS_4arch4Sm90ELi256ENS3_8TiledMMAINS3_8MMA_AtomIJNS3_4SM904GMMA25MMA_64x64x16_F32F16F16_SSILNSF_5MajorE1ELSH_0ELNSF_7ScaleInE1ELSI_1EEEEEENS3_6LayoutINS4_IJNS5_ILi2EEENS5_ILi1EEESN_EEENS4_IJSN_NS5_ILi0EEESP_EEEEENS4_IJNS3_10UnderscoreESS_SS_EEEEELb1EEEEEvNT_6ParamsE,@function
        .size           _ZN7cutlass13device_kernelIN5flash32FlashAttnBwdPostprocessConvertdQIN4cute5tupleIJNS3_1CILi64EEENS5_ILi256EEEEEENS_6half_tEfNS_4arch4Sm90ELi256ENS3_8TiledMMAINS3_8MMA_AtomIJNS3_4SM904GMMA25MMA_64x64x16_F32F16F16_SSILNSF_5MajorE1ELSH_0ELNSF_7ScaleInE1ELSI_1EEEEEENS3_6LayoutINS4_IJNS5_ILi2EEENS5_ILi1EEESN_EEENS4_IJSN_NS5_ILi0EEESP_EEEEENS4_IJNS3_10UnderscoreESS_SS_EEEEELb1EEEEEvNT_6ParamsE,(.L_x_121 - _ZN7cutlass13device_kernelIN5flash32FlashAttnBwdPostprocessConvertdQIN4cute5tupleIJNS3_1CILi64EEENS5_ILi256EEEEEENS_6half_tEfNS_4arch4Sm90ELi256ENS3_8TiledMMAINS3_8MMA_AtomIJNS3_4SM904GMMA25MMA_64x64x16_F32F16F16_SSILNSF_5MajorE1ELSH_0ELNSF_7ScaleInE1ELSI_1EEEEEENS3_6LayoutINS4_IJNS5_ILi2EEENS5_ILi1EEESN_EEENS4_IJSN_NS5_ILi0EEESP_EEEEENS4_IJNS3_10UnderscoreESS_SS_EEEEELb1EEEEEvNT_6ParamsE)
        .other          _ZN7cutlass13device_kernelIN5flash32FlashAttnBwdPostprocessConvertdQIN4cute5tupleIJNS3_1CILi64EEENS5_ILi256EEEEEENS_6half_tEfNS_4arch4Sm90ELi256ENS3_8TiledMMAINS3_8MMA_AtomIJNS3_4SM904GMMA25MMA_64x64x16_F32F16F16_SSILNSF_5MajorE1ELSH_0ELNSF_7ScaleInE1ELSI_1EEEEEENS3_6LayoutINS4_IJNS5_ILi2EEENS5_ILi1EEESN_EEENS4_IJSN_NS5_ILi0EEESP_EEEEENS4_IJNS3_10UnderscoreESS_SS_EEEEELb1EEEEEvNT_6ParamsE,@"STO_CUDA_ENTRY STV_DEFAULT"
_ZN7cutlass13device_kernelIN5flash32FlashAttnBwdPostprocessConvertdQIN4cute5tupleIJNS3_1CILi64EEENS5_ILi256EEEEEENS_6half_tEfNS_4arch4Sm90ELi256ENS3_8TiledMMAINS3_8MMA_AtomIJNS3_4SM904GMMA25MMA_64x64x16_F32F16F16_SSILNSF_5MajorE1ELSH_0ELNSF_7ScaleInE1ELSI_1EEEEEENS3_6LayoutINS4_IJNS5_ILi2EEENS5_ILi1EEESN_EEENS4_IJSN_NS5_ILi0EEESP_EEEEENS4_IJNS3_10UnderscoreESS_SS_EEEEELb1EEEEEvNT_6ParamsE:
        /* <DEDUP_REMOVED lines=9> */
[----:B------:R-:W-:Y:S02]  /*0090*/  CS2R R8, SRZ ;  /* 0x0000000000087805 */ /* 0x000fe4000001ff00 */
[----:B------:R-:W-:Y:S01]  /*00a0*/  CS2R R74, SRZ ;  /* 0x00000000004a7805 */ /* 0x000fe2000001ff00 */
[----:B------:R-:W1:Y:S01]  /*00b0*/  LDCU UR6, c[0x0][0x3b0] ;  /* 0x00007600ff0677ac */ /* 0x000e620008000800 */
[----:B0-----:R-:W-:-:S04]  /*00c0*/  UISETP.NE.U32.AND UP0, UPT, UR4, URZ, UPT ;  /* 0x000000ff0400728c */ /* 0x001fc8000bf05070 */
[----:B------:R-:W-:Y:S01]  /*00d0*/  UISETP.NE.AND.EX UP0, UPT, UR5, URZ, UPT, UP0 ;  /* 0x000000ff0500728c */ /* 0x000fe2000bf05300 */
[----:B-1----:R-:W-:-:S08]  /*00e0*/  IMAD.U32 R58, RZ, RZ, UR6 ;  /* 0x00000006ff3a7e24 */ /* 0x002fd0000f8e00ff */
[----:B------:R-:W-:Y:S05]  /*00f0*/  BRA.U !UP0, `(.L_x_60) ;  /* 0x0000000108547547 */ /* 0x000fea000b800000 */
[----:B------:R-:W-:Y:S05]  /*0100*/  BRA `(.L_x_61) ;  /* 0x0000000000387947 */ /* 0x000fea0003800000 */
.L_x_59:
[----:B------:R-:W0:Y:S01]  /*0110*/  LDC.64 R2, c[0x0][0x3e0] ;  /* 0x0000f800ff027b82 */ /* 0x000e220000000a00 */
[----:B------:R-:W1:Y:S01]  /*0120*/  LDCU.64 UR4, c[0x0][0x3e8] ;  /* 0x00007d00ff0477ac */ /* 0x000e620008000a00 */
[----:B0-----:R-:W-:-:S05]  /*0130*/  IMAD.WIDE.U32 R2, R7, 0x4, R2 ;  /* 0x0000000407027825 */ /* 0x001fca00078e0002 */
[----:B------:R-:W2:Y:S01]  /*0140*/  LDG.E R74, desc[UR8][R2.64] ;  /* 0x00000008024a7981 */ /* 0x000ea2000c1e1900 */
[----:B-1----:R-:W-:-:S04]  /*0150*/  UISETP.NE.U32.AND UP0, UPT, UR4, URZ, UPT ;  /* 0x000000ff0400728c */ /* 0x002fc8000bf05070 */
[----:B------:R-:W-:Y:S01]  /*0160*/  UISETP.NE.AND.EX UP0, UPT, UR5, URZ, UPT, UP0 ;  /* 0x000000ff0500728c */ /* 0x000fe2000bf05300 */
[--C-:B--2---:R-:W-:Y:S01]  /*0170*/  IMAD R0, R7, 0x40, R74.reuse ;  /* 0x0000004007007824 */ /* 0x104fe200078e024a */
[----:B------:R-:W-:-:S04]  /*0180*/  SHF.R.S32.HI R75, RZ, 0x1f, R74 ;  /* 0x0000001fff4b7819 */ /* 0x000fc8000001144a */
[----:B------:R-:W-:-:S04]  /*0190*/  SHF.R.S32.HI R5, RZ, 0x1f, R0 ;  /* 0x0000001fff057819 */ /* 0x000fc80000011400 */
[----:B------:R-:W-:-:S04]  /*01a0*/  LEA.HI R5, R5, R0, RZ, 0x6 ;  /* 0x0000000005057211 */ /* 0x000fc800078f30ff */
[----:B------:R-:W-:-:S04]  /*01b0*/  SHF.L.U32 R5, R5, 0x8, RZ ;  /* 0x0000000805057819 */ /* 0x000fc800000006ff */
[----:B------:R-:W-:-:S04]  /*01c0*/  LOP3.LUT R8, R5, 0xffffc000, RZ, 0xc0, !PT ;  /* 0xffffc00005087812 */ /* 0x000fc800078ec0ff */
[----:B------:R-:W-:Y:S01]  /*01d0*/  SHF.R.S32.HI R9, RZ, 0x1f, R8 ;  /* 0x0000001fff097819 */ /* 0x000fe20000011408 */
[----:B------:R-:W-:Y:S06]  /*01e0*/  BRA.U !UP0, `(.L_x_62) ;  /* 0x0000000108107547 */ /* 0x000fec000b800000 */
.L_x_61:
[----:B------:R-:W0:Y:S02]  /*01f0*/  LDC.64 R58, c[0x0][0x3e8] ;  /* 0x0000fa00ff3a7b82 */ /* 0x000e240000000a00 */
[----:B0-----:R-:W-:-:S06]  /*0200*/  IMAD.WIDE.U32 R58, R7, 0x4, R58 ;  /* 0x00000004073a7825 */ /* 0x001fcc00078e003a */
[----:B------:R0:W5:Y:S01]  /*0210*/  LDG.E R58, desc[UR8][R58.64] ;  /* 0x000000083a3a7981 */ /* 0x000162000c1e1900 */
[----:B------:R-:W-:Y:S05]  /*0220*/  BRA `(.L_x_60) ;  /* 0x0000000000087947 */ /* 0x000fea0003800000 */
.L_x_62:
[----:B------:R-:W2:Y:S02]  /*0230*/  LDG.E R3, desc[UR8][R2.64+0x4] ;  /* 0x0000040802037981 */ /* 0x000ea4000c1e1900 */
[----:B--2---:R-:W-:-:S07]  /*0240*/  IMAD.IADD R58, R3, 0x1, -R74 ;  /* 0x00000001033a7824 */ /* 0x004fce00078e0a4a */
.L_x_60:
[----:B------:R-:W-:Y:S01]  /*0250*/  IMAD.SHL.U32 R5, R6, 0x40, RZ ;  /* 0x0000004006057824 */ /* 0x000fe200078e00ff */
[----:B------:R-:W-:-:S04]  /*0260*/  ISETP.NE.AND.EX P0, PT, R11, RZ, PT, P0 ;  /* 0x000000ff0b00720c */ /* 0x000fc80003f05300 */
[----:B-----5:R-:W-:-:S13]  /*0270*/  ISETP.GT.AND P2, PT, R58, R5, PT ;  /* 0x000000053a00720c */ /* 0x020fda0003f44270 */
[----:B------:R-:W-:Y:S05]  /*0280*/  @!P2 EXIT P0 ;  /* 0x000000000000a94d */ /* 0x000fea0000000000 */
[----:B------:R-:W1:Y:S01]  /*0290*/  S2R R3, SR_CTAID.Y ;  /* 0x0000000000037919 */ /* 0x000e620000002600 */
[----:B------:R-:W1:Y:S01]  /*02a0*/  LDC.64 R10, c[0x0][0x398] ;  /* 0x0000e600ff0a7b82 */ /* 0x000e620000000a00 */
[----:B------:R-:W-:Y:S01]  /*02b0*/  LEA R8, P0, R6, R8, 0xe ;  /* 0x0000000806087211 */ /* 0x000fe200078070ff */
[----:B------:R-:W-:Y:S01]  /*02c0*/  BSSY.RECONVERGENT B0, `(.L_x_63) ;  /* 0x0000024000007945 */ /* 0x000fe20003800200 */
[----:B------:R-:W2:Y:S01]  /*02d0*/  S2R R2, SR_TID.X ;  /* 0x0000000000027919 */ /* 0x000ea20000002100 */
[----:B------:R-:W-:Y:S02]  /*02e0*/  SEL R4, R7, RZ, !P1 ;  /* 0x000000ff07047207 */ /* 0x000fe40004800000 */
[----:B------:R-:W-:Y:S01]  /*02f0*/  IADD3.X R9, PT, PT, RZ, R9, RZ, P0, !PT ;  /* 0x00000009ff097210 */ /* 0x000fe200007fe4ff */
[----:B------:R-:W3:Y:S01]  /*0300*/  S2R R16, SR_CgaCtaId ;  /* 0x0000000000107919 */ /* 0x000ee20000008800 */
[----:B------:R-:W4:Y:S08]  /*0310*/  LDC.64 R12, c[0x0][0x3a0] ;  /* 0x0000e800ff0c7b82 */ /* 0x000f300000000a00 */
[----:B------:R-:W5:Y:S01]  /*0320*/  LDC.64 R14, c[0x0][0x380] ;  /* 0x0000e000ff0e7b82 */ /* 0x000f620000000a00 */
[----:B-1----:R-:W-:Y:S01]  /*0330*/  IMAD.WIDE.U32 R8, R3, R10, R8 ;  /* 0x0000000a03087225 */ /* 0x002fe200078e0008 */
[----:B--2---:R-:W-:-:S03]  /*0340*/  ISETP.NE.AND P0, PT, R2, RZ, PT ;  /* 0x000000ff0200720c */ /* 0x004fc60003f05270 */
[----:B------:R-:W-:Y:S02]  /*0350*/  IMAD R9, R3, R11, R9 ;  /* 0x0000000b03097224 */ /* 0x000fe400078e0209 */
[----:B----4-:R-:W-:-:S04]  /*0360*/  IMAD.WIDE.U32 R8, R4, R12, R8 ;  /* 0x0000000c04087225 */ /* 0x010fc800078e0008 */
[----:B------:R-:W-:Y:S01]  /*0370*/  IMAD R0, R4, R13, R9 ;  /* 0x0000000d04007224 */ /* 0x000fe200078e0209 */
[----:B-----5:R-:W-:-:S04]  /*0380*/  LEA R14, P1, R8, R14, 0x2 ;  /* 0x0000000e080e7211 */ /* 0x020fc800078210ff */
[----:B------:R-:W-:Y:S01]  /*0390*/  LEA.HI.X R0, R8, R15, R0, 0x2, P1 ;  /* 0x0000000f08007211 */ /* 0x000fe200008f1400 */
[----:B---3--:R-:W-:Y:S08]  /*03a0*/  @P0 BRA `(.L_x_64) ;  /* 0x0000000000540947 */ /* 0x008ff00003800000 */
[----:B------:R-:W1:Y:S01]  /*03b0*/  S2UR UR7, SR_CgaCtaId ;  /* 0x00000000000779c3 */ /* 0x000e620000008800 */
[----:B------:R-:W-:Y:S01]  /*03c0*/  UMOV UR6, 0x400 ;  /* 0x0000040000067882 */ /* 0x000fe20000000000 */
[----:B------:R-:W-:Y:S01]  /*03d0*/  UMOV UR4, 0x1 ;  /* 0x0000000100047882 */ /* 0x000fe20000000000 */
[----:B------:R-:W-:Y:S01]  /*03e0*/  IMAD.MOV.U32 R7, RZ, RZ, 0x10000 ;  /* 0x00010000ff077424 */ /* 0x000fe200078e00ff */
[----:B------:R-:W-:-:S04]  /*03f0*/  UIADD3 UR4, UPT, UPT, -UR4, 0x100000, URZ ;  /* 0x0010000004047890 */ /* 0x000fc8000fffe1ff */
[----:B------:R-:W-:Y:S02]  /*0400*/  USHF.L.U32 UR5, UR4, 0xb, URZ ;  /* 0x0000000b04057899 */ /* 0x000fe400080006ff */
[----:B------:R-:W-:Y:S01]  /*0410*/  USHF.L.U32 UR4, UR4, 0x1, URZ ;  /* 0x0000000104047899 */ /* 0x000fe200080006ff */
[----:B------:R-:W-:Y:S01]  /*0420*/  PLOP3.LUT P0, PT, PT, PT, PT, 0x80, 0x8 ;  /* 0x000000000008781c */ /* 0x000fe20003f0f070 */
[----:B------:R-:W-:Y:S01]  /*0430*/  UMOV UR10, 0x1000 ;  /* 0x00001000000a7882 */ /* 0x000fe20000000000 */
[----:B-1----:R-:W-:-:S04]  /*0440*/  ULEA UR6, UR7, UR6, 0x18 ;  /* 0x0000000607067291 */ /* 0x002fc8000f8ec0ff */
[----:B------:R-:W-:Y:S01]  /*0450*/  UIADD3 UR7, UPT, UPT, UR6, 0x18000, URZ ;  /* 0x0001800006077890 */ /* 0x000fe2000fffe0ff */
[----:B------:R-:W1:Y:S07]  /*0460*/  FENCE.VIEW.ASYNC.S ;  /* 0x00000000000073c6 */ /* 0x000e6e0000000000 */
[----:B-1----:R1:W2:Y:S02]  /*0470*/  SYNCS.EXCH.64 URZ, [UR6+0x18000], UR4 ;  /* 0x0180000406ff75b2 */ /* 0x0022a40008000100 */
[----:B-1----:R-:W-:-:S02]  /*0480*/  R2UR UR4, R14 ;  /* 0x000000000e0472ca */ /* 0x002fc400000e0000 */
[----:B------:R-:W-:Y:S01]  /*0490*/  R2UR UR5, R0 ;  /* 0x00000000000572ca */ /* 0x000fe200000e0000 */
[----:B--2---:R1:W-:-:S14]  /*04a0*/  SYNCS.ARRIVE.TRANS64 RZ, [UR6+0x18000], R7 ;  /* 0x01800007ffff79a7 */ /* 0x0043dc0008000006 */
.L_x_65:
[----:B------:R-:W-:Y:S01]  /*04b0*/  @P0 ELECT P1, URZ, PT ;  /* 0x0000000000ff082f */ /* 0x000fe20003820000 */
[----:B------:R2:W-:-:S12]  /*04c0*/  UBLKCP.S.G [UR6], [UR4], UR10 ;  /* 0x00000006040073ba */ /* 0x0005d8000800020a */
[----:B------:R-:W-:Y:S02]  /*04d0*/  @P1 PLOP3.LUT P0, PT, P1, PT, PT, 0x8, 0x80 ;  /* 0x000000000080181c */ /* 0x000fe40000f0e170 */
[----:B------:R-:W-:-:S11]  /*04e0*/  PLOP3.LUT P1, PT, PT, PT, PT, 0x8, 0x80 ;  /* 0x000000000080781c */ /* 0x000fd60003f2e170 */
[----:B--2---:R-:W-:Y:S05]  /*04f0*/  @P0 BRA.U.ANY `(.L_x_65) ;  /* 0xfffffffd00ec0947 */ /* 0x004fea000393ffff */
.L_x_64:
[----:B------:R-:W-:Y:S05]  /*0500*/  BSYNC.RECONVERGENT B0 ;  /* 0x0000000000007941 */ /* 0x000fea0003800200 */
.L_x_63:
[----:B------:R-:W-:Y:S01]  /*0510*/  BAR.SYNC.DEFER_BLOCKING 0x0 ;  /* 0x0000000000007b1d */ /* 0x000fe20000010000 */
[----:B-1----:R-:W-:Y:S02]  /*0520*/  MOV R7, 0x400 ;  /* 0x0000040000077802 */ /* 0x002fe40000000f00 */
[----:B------:R-:W-:Y:S02]  /*0530*/  SHF.L.U32 R0, RZ, 0x1f, RZ ;  /* 0x0000001fff007819 */ /* 0x000fe400000006ff */
[----:B------:R-:W-:-:S07]  /*0540*/  LEA R45, R16, R7, 0x18 ;  /* 0x00000007102d7211 */ /* 0x000fce00078ec0ff */
.L_x_66:
[----:B-1----:R1:W2:Y:S02]  /*0550*/  SYNCS.PHASECHK.TRANS64.TRYWAIT P0, [R45+URZ+0x18000], R0 ;  /* 0x018000002d0075a7 */ /* 0x0022a400080011ff */
[----:B--2---:R-:W-:Y:S05]  /*0560*/  @!P0 NANOSLEEP.SYNCS 0x989680 ;  /* 0x009896800000895d */ /* 0x004fea0003900000 */
[----:B------:R-:W2:Y:S02]  /*0570*/  @!P0 SYNCS.PHASECHK.TRANS64 P0, [R45+URZ+0x18000], R0 ;  /* 0x018000002d0085a7 */ /* 0x000ea400080010ff */
[----:B--2---:R-:W-:Y:S05]  /*0580*/  @!P0 BRA `(.L_x_66) ;  /* 0xfffffffc00f08947 */ /* 0x004fea000383ffff */
[C---:B------:R-:W-:Y:S01]  /*0590*/  IMAD.SHL.U32 R7, R2.reuse, 0x10, RZ ;  /* 0x0000001002077824 */ /* 0x040fe200078e00ff */
[C---:B-1----:R-:W-:Y:S01]  /*05a0*/  SHF.L.U32 R0, R2.reuse, 0x8, RZ ;  /* 0x0000000802007819 */ /* 0x042fe200000006ff */
[C---:B------:R-:W-:Y:S01]  /*05b0*/  IMAD.SHL.U32 R25, R2.reuse, 0x400, RZ ;  /* 0x0000040002197824 */ /* 0x040fe200078e00ff */
[----:B------:R-:W-:Y:S01]  /*05c0*/  SHF.L.U32 R16, R2, 0x1, RZ ;  /* 0x0000000102107819 */ /* 0x000fe200000006ff */
[----:B------:R-:W1:Y:S01]  /*05d0*/  LDCU UR4, c[0x0][0x3d8] ;  /* 0x00007b00ff0477ac */ /* 0x000e620008000800 */
[----:B------:R-:W-:Y:S01]  /*05e0*/  LOP3.LUT R7, R7, 0x7f0, RZ, 0xc0, !PT ;  /* 0x000007f007077812 */ /* 0x000fe200078ec0ff */
[----:B------:R-:W-:Y:S01]  /*05f0*/  BSSY.RECONVERGENT B0, `(.L_x_67) ;  /* 0x00000b6000007945 */ /* 0x000fe20003800200 */
[----:B------:R-:W-:Y:S01]  /*0600*/  SHF.R.U32.HI R21, RZ, 0x2, R2 ;  /* 0x00000002ff157819 */ /* 0x000fe20000011602 */
[----:B------:R-:W2:Y:S01]  /*0610*/  LDCU.64 UR6, c[0x0][0x3c8] ;  /* 0x00007900ff0677ac */ /* 0x000ea20008000a00 */
[----:B------:R-:W-:Y:S02]  /*0620*/  LOP3.LUT R0, R7, 0x38000, R0, 0xf8, !PT ;  /* 0x0003800007007812 */ /* 0x000fe400078ef800 */
[----:B------:R-:W-:Y:S01]  /*0630*/  SHF.R.U32.HI R7, RZ, 0x1, R2 ;  /* 0x00000001ff077819 */ /* 0x000fe20000011602 */
[----:B------:R-:W3:Y:S01]  /*0640*/  LDCU.64 UR10, c[0x0][0x3d0] ;  /* 0x00007a00ff0a77ac */ /* 0x000ee20008000a00 */
[----:B------:R-:W-:Y:S01]  /*0650*/  LOP3.LUT R20, R16, 0x1c0, RZ, 0xc0, !PT ;  /* 0x000001c010147812 */ /* 0x000fe200078ec0ff */
[----:B------:R-:W-:Y:S01]  /*0660*/  IMAD.IADD R57, R45, 0x1, R0 ;  /* 0x000000012d397824 */ /* 0x000fe200078e0200 */
[----:B------:R-:W-:Y:S01]  /*0670*/  LOP3.LUT R7, R7, 0x30, RZ, 0xc0, !PT ;  /* 0x0000003007077812 */ /* 0x000fe200078ec0ff */
[----:B------:R-:W-:Y:S01]  /*0680*/  IMAD.SHL.U32 R0, R2, 0x40, RZ ;  /* 0x0000004002007824 */ /* 0x000fe200078e00ff */
[----:B------:R-:W-:-:S02]  /*0690*/  LOP3.LUT R26, R20, 0x38, R21, 0xf8, !PT ;  /* 0x00000038141a7812 */ /* 0x000fc400078ef815 */
[----:B------:R-:W-:Y:S01]  /*06a0*/  LOP3.LUT R7, R7, 0x8, R2, 0xf8, !PT ;  /* 0x0000000807077812 */ /* 0x000fe200078ef802 */
[----:B------:R-:W1:Y:S01]  /*06b0*/  LDS.128 R28, [R57+0x800] ;  /* 0x00080000391c7984 */ /* 0x000e620000000c00 */
[----:B------:R-:W-:Y:S02]  /*06c0*/  LOP3.LUT R43, R25, 0x6000, RZ, 0xc0, !PT ;  /* 0x00006000192b7812 */ /* 0x000fe400078ec0ff */
[----:B------:R-:W-:Y:S01]  /*06d0*/  LOP3.LUT R24, R7, 0x1c0, R0, 0xf8, !PT ;  /* 0x000001c007187812 */ /* 0x000fe200078ef800 */
[----:B------:R-:W4:Y:S01]  /*06e0*/  LDS.128 R8, [R57] ;  /* 0x0000000039087984 */ /* 0x000f220000000c00 */
[C---:B------:R-:W-:Y:S01]  /*06f0*/  SHF.L.U32 R7, R2.reuse, 0x3, RZ ;  /* 0x0000000302077819 */ /* 0x040fe200000006ff */
[----:B------:R-:W-:Y:S01]  /*0700*/  IMAD.SHL.U32 R0, R2, 0x20, RZ ;  /* 0x0000002002007824 */ /* 0x000fe200078e00ff */
[----:B------:R-:W-:Y:S01]  /*0710*/  VIADDMNMX R58, R58, -R5, 0x40, PT ;  /* 0x000000403a3a7446 */ /* 0x000fe20003800905 */
[----:B------:R-:W5:Y:S01]  /*0720*/  LDS.128 R36, [R57+0x1800] ;  /* 0x0018000039247984 */ /* 0x000f620000000c00 */
[----:B------:R-:W-:-:S02]  /*0730*/  LOP3.LUT R40, R26, 0x38, R7, 0x78, !PT ;  /* 0x000000381a287812 */ /* 0x000fc400078e7807 */
[----:B------:R-:W-:Y:S01]  /*0740*/  LOP3.LUT R41, R24, 0x38, R7, 0x78, !PT ;  /* 0x0000003818297812 */ /* 0x000fe200078e7807 */
[----:B------:R-:W0:Y:S01]  /*0750*/  LDS.128 R16, [R57+0x2800] ;  /* 0x0028000039107984 */ /* 0x000e220000000c00 */
[----:B------:R-:W-:Y:S02]  /*0760*/  LEA R40, R40, R43, 0x1 ;  /* 0x0000002b28287211 */ /* 0x000fe400078e08ff */
[----:B------:R-:W-:Y:S01]  /*0770*/  LOP3.LUT R41, R41, 0x7200, R0, 0xf8, !PT ;  /* 0x0000720029297812 */ /* 0x000fe200078ef800 */
[----:B------:R-:W2:Y:S02]  /*0780*/  LDS.128 R12, [R57+0x2000] ;  /* 0x00200000390c7984 */ /* 0x000ea40000000c00 */
[----:B------:R-:W-:Y:S01]  /*0790*/  IMAD.IADD R0, R45, 0x1, R40 ;  /* 0x000000012d007824 */ /* 0x000fe200078e0228 */
[----:B------:R-:W-:Y:S01]  /*07a0*/  LEA R56, R41, R45, 0x1 ;  /* 0x0000002d29387211 */ /* 0x000fe200078e08ff */
[----:B------:R-:W3:Y:S04]  /*07b0*/  LDS.128 R32, [R57+0x1000] ;  /* 0x0010000039207984 */ /* 0x000ee80000000c00 */
[----:B------:R-:W3:Y:S04]  /*07c0*/  LDS.128 R20, [R57+0x3000] ;  /* 0x0030000039147984 */ /* 0x000ee80000000c00 */
[----:B------:R-:W3:Y:S01]  /*07d0*/  LDS.128 R24, [R57+0x3800] ;  /* 0x0038000039187984 */ /* 0x000ee20000000c00 */
[----:B-1----:R-:W-:Y:S01]  /*07e0*/  FMUL.FTZ R28, R28, UR4 ;  /* 0x000000041c1c7c20 */ /* 0x002fe20008410000 */
        /* <DEDUP_REMOVED lines=11> */
[----:B------:R-:W1:Y:S01]  /*08a0*/  LDS.128 R8, [R57+0x4000] ;  /* 0x0040000039087984 */ /* 0x000e620000000c00 */
[----:B0-----:R-:W-:Y:S01]  /*08b0*/  FMUL.FTZ R51, R16, UR4 ;  /* 0x0000000410337c20 */ /* 0x001fe20008410000 */
[----:B------:R-:W-:Y:S01]  /*08c0*/  FMUL.FTZ R52, R17, UR4 ;  /* 0x0000000411347c20 */ /* 0x000fe20008410000 */
[----:B------:R-:W-:Y:S01]  /*08d0*/  FMUL.FTZ R53, R18, UR4 ;  /* 0x0000000412357c20 */ /* 0x000fe20008410000 */
[----:B------:R-:W-:Y:S01]  /*08e0*/  FMUL.FTZ R60, R19, UR4 ;  /* 0x00000004133c7c20 */ /* 0x000fe20008410000 */
[----:B--2---:R-:W-:Y:S01]  /*08f0*/  FMUL.FTZ R48, R12, UR4 ;  /* 0x000000040c307c20 */ /* 0x004fe20008410000 */
[----:B------:R-:W-:Y:S01]  /*0900*/  FMUL.FTZ R61, R13, UR4 ;  /* 0x000000040d3d7c20 */ /* 0x000fe20008410000 */
[----:B------:R-:W-:Y:S01]  /*0910*/  FMUL.FTZ R49, R14, UR4 ;  /* 0x000000040e317c20 */ /* 0x000fe20008410000 */
[----:B------:R-:W-:Y:S01]  /*0920*/  FMUL.FTZ R50, R15, UR4 ;  /* 0x000000040f327c20 */ /* 0x000fe20008410000 */
[----:B------:R-:W0:Y:S01]  /*0930*/  LDS.128 R16, [R57+0x5000] ;  /* 0x0050000039107984 */ /* 0x000e220000000c00 */
[----:B---3--:R-:W-:Y:S01]  /*0940*/  FMUL.FTZ R62, R34, UR4 ;  /* 0x00000004223e7c20 */ /* 0x008fe20008410000 */
[----:B------:R-:W-:Y:S01]  /*0950*/  FMUL.FTZ R41, R32, UR4 ;  /* 0x0000000420297c20 */ /* 0x000fe20008410000 */
[----:B------:R-:W-:Y:S01]  /*0960*/  FMUL.FTZ R54, R20, UR4 ;  /* 0x0000000414367c20 */ /* 0x000fe20008410000 */
[----:B------:R-:W2:Y:S01]  /*0970*/  LDS.128 R12, [R57+0x4800] ;  /* 0x00480000390c7984 */ /* 0x000ea20000000c00 */
[----:B------:R-:W-:Y:S01]  /*0980*/  FMUL.FTZ R59, R21, UR4 ;  /* 0x00000004153b7c20 */ /* 0x000fe20008410000 */
[----:B------:R-:W-:Y:S01]  /*0990*/  FMUL.FTZ R55, R22, UR4 ;  /* 0x0000000416377c20 */ /* 0x000fe20008410000 */
[----:B------:R-:W-:Y:S01]  /*09a0*/  FMUL.FTZ R68, R23, UR4 ;  /* 0x0000000417447c20 */ /* 0x000fe20008410000 */
[----:B------:R-:W-:Y:S01]  /*09b0*/  FMUL.FTZ R67, R35, UR4 ;  /* 0x0000000423437c20 */ /* 0x000fe20008410000 */
[----:B------:R-:W3:Y:S01]  /*09c0*/  LDS.128 R20, [R57+0x5800] ;  /* 0x0058000039147984 */ /* 0x000ee20000000c00 */
[----:B------:R-:W-:Y:S01]  /*09d0*/  FMUL.FTZ R66, R24, UR4 ;  /* 0x0000000418427c20 */ /* 0x000fe20008410000 */
[----:B------:R-:W-:Y:S01]  /*09e0*/  FMUL.FTZ R71, R25, UR4 ;  /* 0x0000000419477c20 */ /* 0x000fe20008410000 */
[----:B------:R-:W-:Y:S01]  /*09f0*/  FMUL.FTZ R70, R26, UR4 ;  /* 0x000000041a467c20 */ /* 0x000fe20008410000 */
[----:B------:R-:W-:Y:S01]  /*0a00*/  FMUL.FTZ R73, R27, UR4 ;  /* 0x000000041b497c20 */ /* 0x000fe20008410000 */
[----:B------:R-:W-:Y:S01]  /*0a10*/  F2FP.F16.F32.PACK_AB R34, R29, R28 ;  /* 0x0000001c1d22723e */ /* 0x000fe200000000ff */
[----:B------:R-:W4:Y:S01]  /*0a20*/  LDS.128 R24, [R57+0x6000] ;  /* 0x0060000039187984 */ /* 0x000f220000000c00 */
[----:B------:R-:W-:Y:S01]  /*0a30*/  F2FP.F16.F32.PACK_AB R32, R65, R46 ;  /* 0x0000002e4120723e */ /* 0x000fe200000000ff */
[----:B------:R-:W-:Y:S01]  /*0a40*/  FMUL.FTZ R64, R33, UR4 ;  /* 0x0000000421407c20 */ /* 0x000fe20008410000 */
[----:B------:R-:W-:Y:S01]  /*0a50*/  F2FP.F16.F32.PACK_AB R35, R47, R40 ;  /* 0x000000282f23723e */ /* 0x000fe200000000ff */
[----:B------:R-:W5:Y:S01]  /*0a60*/  LDS.128 R28, [R57+0x6800] ;  /* 0x00680000391c7984 */ /* 0x000f620000000c00 */
[----:B------:R-:W-:-:S02]  /*0a70*/  F2FP.F16.F32.PACK_AB R42, R45, R42 ;  /* 0x0000002a2d2a723e */ /* 0x000fc400000000ff */
[----:B------:R-:W-:Y:S01]  /*0a80*/  F2FP.F16.F32.PACK_AB R43, R44, R43 ;  /* 0x0000002b2c2b723e */ /* 0x000fe200000000ff */
[----:B------:R-:W5:Y:S01]  /*0a90*/  LDS.128 R36, [R57+0x7000] ;  /* 0x0070000039247984 */ /* 0x000f620000000c00 */
[----:B------:R-:W-:Y:S02]  /*0aa0*/  F2FP.F16.F32.PACK_AB R49, R50, R49 ;  /* 0x000000313231723e */ /* 0x000fe400000000ff */
[----:B------:R-:W-:Y:S01]  /*0ab0*/  F2FP.F16.F32.PACK_AB R33, R69, R63 ;  /* 0x0000003f4521723e */ /* 0x000fe200000000ff */
[----:B------:R-:W5:Y:S01]  /*0ac0*/  LDS.128 R44, [R57+0x7800] ;  /* 0x00780000392c7984 */ /* 0x000f620000000c00 */
[----:B------:R-:W-:Y:S02]  /*0ad0*/  F2FP.F16.F32.PACK_AB R40, R64, R41 ;  /* 0x000000294028723e */ /* 0x000fe400000000ff */
[----:B------:R-:W-:Y:S01]  /*0ae0*/  F2FP.F16.F32.PACK_AB R50, R52, R51 ;  /* 0x000000333432723e */ /* 0x000fe200000000ff */
[----:B-1----:R-:W-:Y:S01]  /*0af0*/  FMUL.FTZ R8, R8, UR4 ;  /* 0x0000000408087c20 */ /* 0x002fe20008410000 */
[----:B------:R-:W-:Y:S01]  /*0b00*/  FMUL.FTZ R9, R9, UR4 ;  /* 0x0000000409097c20 */ /* 0x000fe20008410000 */
[----:B------:R-:W-:Y:S01]  /*0b10*/  FMUL.FTZ R10, R10, UR4 ;  /* 0x000000040a0a7c20 */ /* 0x000fe20008410000 */
[----:B------:R-:W-:Y:S01]  /*0b20*/  FMUL.FTZ R11, R11, UR4 ;  /* 0x000000040b0b7c20 */ /* 0x000fe20008410000 */
[----:B------:R-:W-:Y:S01]  /*0b30*/  F2FP.F16.F32.PACK_AB R41, R67, R62 ;  /* 0x0000003e4329723e */ /* 0x000fe200000000ff */
[----:B------:R-:W-:Y:S01]  /*0b40*/  STSM.16.MT88.4 [R56+0x10000], R32 ;  /* 0x0100002038007844 */ /* 0x000fe20000004200 */
[----:B------:R-:W-:-:S02]  /*0b50*/  F2FP.F16.F32.PACK_AB R51, R60, R53 ;  /* 0x000000353c33723e */ /* 0x000fc400000000ff */
[----:B------:R-:W-:Y:S01]  /*0b60*/  F2FP.F16.F32.PACK_AB R48, R61, R48 ;  /* 0x000000303d30723e */ /* 0x000fe200000000ff */
        /* <DEDUP_REMOVED lines=8> */
[----:B------:R-:W-:Y:S01]  /*0bf0*/  F2FP.F16.F32.PACK_AB R52, R59, R54 ;  /* 0x000000363b34723e */ /* 0x000fe200000000ff */
[----:B---3--:R-:W-:Y:S01]  /*0c00*/  FMUL.FTZ R20, R20, UR4 ;  /* 0x0000000414147c20 */ /* 0x008fe20008410000 */
[----:B------:R-:W-:Y:S01]  /*0c10*/  FMUL.FTZ R21, R21, UR4 ;  /* 0x0000000415157c20 */ /* 0x000fe20008410000 */
[----:B------:R-:W-:Y:S01]  /*0c20*/  FMUL.FTZ R22, R22, UR4 ;  /* 0x0000000416167c20 */ /* 0x000fe20008410000 */
[----:B------:R-:W-:Y:S01]  /*0c30*/  FMUL.FTZ R23, R23, UR4 ;  /* 0x0000000417177c20 */ /* 0x000fe20008410000 */
[----:B------:R-:W-:Y:S01]  /*0c40*/  F2FP.F16.F32.PACK_AB R53, R68, R55 ;  /* 0x000000374435723e */ /* 0x000fe200000000ff */
[----:B------:R-:W-:Y:S01]  /*0c50*/  STSM.16.MT88.4 [R56+0x10800], R40 ;  /* 0x0108002838007844 */ /* 0x000fe20000004200 */
        /* <DEDUP_REMOVED lines=19> */
[----:B------:R-:W0:Y:S01]  /*0d90*/  LDCU UR4, c[0x0][0x3b4] ;  /* 0x00007680ff0477ac */ /* 0x000e220008000800 */
[----:B------:R-:W-:-:S02]  /*0da0*/  F2FP.F16.F32.PACK_AB R55, R73, R70 ;  /* 0x000000464937723e */ /* 0x000fc400000000ff */
[----:B------:R-:W-:Y:S02]  /*0db0*/  F2FP.F16.F32.PACK_AB R9, R11, R10 ;  /* 0x0000000a0b09723e */ /* 0x000fe400000000ff */
[----:B------:R-:W-:Y:S01]  /*0dc0*/  F2FP.F16.F32.PACK_AB R16, R17, R16 ;  /* 0x000000101110723e */ /* 0x000fe200000000ff */
[----:B------:R-:W-:Y:S01]  /*0dd0*/  STSM.16.MT88.4 [R56+0x11800], R52 ;  /* 0x0118003438007844 */ /* 0x000fe20000004200 */
[----:B------:R-:W-:Y:S02]  /*0de0*/  F2FP.F16.F32.PACK_AB R10, R13, R12 ;  /* 0x0000000c0d0a723e */ /* 0x000fe400000000ff */
[----:B------:R-:W-:Y:S02]  /*0df0*/  F2FP.F16.F32.PACK_AB R11, R15, R14 ;  /* 0x0000000e0f0b723e */ /* 0x000fe400000000ff */
[----:B------:R-:W-:Y:S02]  /*0e00*/  F2FP.F16.F32.PACK_AB R17, R19, R18 ;  /* 0x000000121311723e */ /* 0x000fe400000000ff */
[----:B------:R-:W-:Y:S01]  /*0e10*/  F2FP.F16.F32.PACK_AB R18, R21, R20 ;  /* 0x000000141512723e */ /* 0x000fe200000000ff */
[----:B------:R1:W-:Y:S01]  /*0e20*/  STSM.16.MT88.4 [R56+0x14000], R8 ;  /* 0x0140000838007844 */ /* 0x0003e20000004200 */
[----:B------:R-:W-:-:S02]  /*0e30*/  F2FP.F16.F32.PACK_AB R19, R23, R22 ;  /* 0x000000161713723e */ /* 0x000fc400000000ff */
[----:B------:R-:W-:Y:S02]  /*0e40*/  F2FP.F16.F32.PACK_AB R20, R25, R24 ;  /* 0x000000181914723e */ /* 0x000fe400000000ff */
[----:B------:R-:W-:Y:S01]  /*0e50*/  F2FP.F16.F32.PACK_AB R21, R27, R26 ;  /* 0x0000001a1b15723e */ /* 0x000fe200000000ff */
[----:B------:R-:W-:Y:S01]  /*0e60*/  STSM.16.MT88.4 [R56+0x14800], R16 ;  /* 0x0148001038007844 */ /* 0x000fe20000004200 */
[----:B------:R-:W-:Y:S01]  /*0e70*/  F2FP.F16.F32.PACK_AB R22, R29, R28 ;  /* 0x0000001c1d16723e */ /* 0x000fe200000000ff */
[----:B------:R-:W-:Y:S01]  /*0e80*/  HFMA2 R29, -RZ, RZ, 0, 0 ;  /* 0x00000000ff1d7431 */ /* 0x000fe200000001ff */
[----:B------:R-:W-:Y:S02]  /*0e90*/  F2FP.F16.F32.PACK_AB R23, R31, R30 ;  /* 0x0000001e1f17723e */ /* 0x000fe400000000ff */
[----:B------:R-:W-:Y:S02]  /*0ea0*/  F2FP.F16.F32.PACK_AB R24, R37, R36 ;  /* 0x000000242518723e */ /* 0x000fe400000000ff */
[----:B------:R-:W-:Y:S01]  /*0eb0*/  F2FP.F16.F32.PACK_AB R25, R39, R38 ;  /* 0x000000262719723e */ /* 0x000fe200000000ff */
[----:B------:R2:W-:Y:S01]  /*0ec0*/  STSM.16.MT88.4 [R56+0x15000], R20 ;  /* 0x0150001438007844 */ /* 0x0005e20000004200 */
[----:B------:R-:W-:-:S02]  /*0ed0*/  F2FP.F16.F32.PACK_AB R26, R45, R44 ;  /* 0x0000002c2d1a723e */ /* 0x000fc400000000ff */
[----:B------:R-:W-:Y:S02]  /*0ee0*/  F2FP.F16.F32.PACK_AB R27, R47, R46 ;  /* 0x0000002e2f1b723e */ /* 0x000fe400000000ff */
[----:B------:R-:W-:Y:S02]  /*0ef0*/  SHF.R.U32.HI R31, RZ, 0x5, R2 ;  /* 0x00000005ff1f7819 */ /* 0x000fe40000011602 */
[----:B------:R-:W-:Y:S01]  /*0f00*/  LOP3.LUT R28, R7, 0xf8, RZ, 0xc0, !PT ;  /* 0x000000f8071c7812 */ /* 0x000fe200078ec0ff */
[----:B------:R3:W-:Y:S01]  /*0f10*/  STSM.16.MT88.4 [R56+0x15800], R24 ;  /* 0x0158001838007844 */ /* 0x0007e20000004200 */
[----:B------:R-:W-:Y:S01]  /*0f20*/  BAR.SYNC.DEFER_BLOCKING 0x0 ;  /* 0x0000000000007b1d */ /* 0x000fe20000010000 */
[C---:B-1----:R-:W-:Y:S01]  /*0f30*/  IADD3 R8, P1, PT, R31.reuse, R74, RZ ;  /* 0x0000004a1f087210 */ /* 0x042fe20007f3e0ff */
[----:B------:R-:W-:Y:S01]  /*0f40*/  VIADD R2, R31, 0x8 ;  /* 0x000000081f027836 */ /* 0x000fe20000000000 */
[----:B0-----:R-:W-:Y:S01]  /*0f50*/  ISETP.GE.AND P0, PT, R28, UR4, PT ;  /* 0x000000041c007c0c */ /* 0x001fe2000bf06270 */
[----:B------:R-:W-:Y:S01]  /*0f60*/  IMAD.WIDE.U32 R10, R3, UR6, R28 ;  /* 0x00000006030a7c25 */ /* 0x000fe2000f8e001c */
[----:B------:R-:W-:-:S02]  /*0f70*/  IADD3.X R9, PT, PT, RZ, R75, RZ, P1, !PT ;  /* 0x0000004bff097210 */ /* 0x000fc40000ffe4ff */
[CC--:B------:R-:W-:Y:S01]  /*0f80*/  ISETP.GE.OR P1, PT, R31.reuse, R58.reuse, P0 ;  /* 0x0000003a1f00720c */ /* 0x0c0fe20000726670 */
[----:B------:R-:W-:Y:S01]  /*0f90*/  VIADD R5, R31, 0x10 ;  /* 0x000000101f057836 */ /* 0x000fe20000000000 */
[-C--:B------:R-:W-:Y:S01]  /*0fa0*/  ISETP.GE.OR P6, PT, R2, R58.reuse, P0 ;  /* 0x0000003a0200720c */ /* 0x080fe200007c6670 */
[----:B------:R-:W-:Y:S01]  /*0fb0*/  IMAD R11, R3, UR7, R11 ;  /* 0x00000007030b7c24 */ /* 0x000fe2000f8e020b */
[C---:B--2---:R-:W-:Y:S01]  /*0fc0*/  IADD3 R20, PT, PT, R31.reuse, 0x30, RZ ;  /* 0x000000301f147810 */ /* 0x044fe20007ffe0ff */
[----:B------:R-:W-:Y:S01]  /*0fd0*/  VIADD R2, R31, 0x18 ;  /* 0x000000181f027836 */ /* 0x000fe20000000000 */
[-C--:B------:R-:W-:Y:S01]  /*0fe0*/  ISETP.GE.OR P5, PT, R5, R58.reuse, P0 ;  /* 0x0000003a0500720c */ /* 0x080fe200007a6670 */
[C---:B------:R-:W-:Y:S01]  /*0ff0*/  VIADD R3, R31.reuse, 0x28 ;  /* 0x000000281f037836 */ /* 0x040fe20000000000 */
[----:B------:R-:W-:Y:S01]  /*1000*/  IADD3 R5, PT, PT, R31, 0x20, RZ ;  /* 0x000000201f057810 */ /* 0x000fe20007ffe0ff */
[----:B------:R-:W-:Y:S01]  /*1010*/  IMAD.WIDE.U32 R6, R6, 0x40, R8 ;  /* 0x0000004006067825 */ /* 0x000fe200078e0008 */
[----:B------:R-:W-:-:S02]  /*1020*/  ISETP.GE.OR P4, PT, R2, R58, P0 ;  /* 0x0000003a0200720c */ /* 0x000fc40000786670 */
[-C--:B------:R-:W-:Y:S01]  /*1030*/  ISETP.GE.OR P2, PT, R3, R58.reuse, P0 ;  /* 0x0000003a0300720c */ /* 0x080fe20000746670 */
[C---:B------:R-:W-:Y:S01]  /*1040*/  IMAD.WIDE.U32 R2, R4.reuse, UR10, R10 ;  /* 0x0000000a04027c25 */ /* 0x040fe2000f8e000a */
[----:B------:R-:W-:Y:S01]  /*1050*/  ISETP.GE.OR P3, PT, R5, R58, P0 ;  /* 0x0000003a0500720c */ /* 0x000fe20000766670 */
[----:B------:R3:W0:Y:S02]  /*1060*/  LDS.128 R12, [R0+0x11c00] ;  /* 0x011c0000000c7984 */ /* 0x0006240000000c00 */
[----:B------:R-:W-:Y:S02]  /*1070*/  IMAD R5, R4, UR11, R3 ;  /* 0x0000000b04057c24 */ /* 0x000fe4000f8e0203 */
[----:B------:R-:W-:Y:S01]  /*1080*/  VIADD R31, R31, 0x38 ;  /* 0x000000381f1f7836 */ /* 0x000fe20000000000 */
[----:B------:R-:W-:Y:S07]  /*1090*/  @P1 BRA `(.L_x_68) ;  /* 0x00000000002c1947 */ /* 0x000fee0003800000 */
[----:B------:R-:W1:Y:S01]  /*10a0*/  LDS.128 R8, [R0+0x10000] ;  /* 0x0100000000087984 */ /* 0x000e620000000c00 */
[----:B------:R-:W2:Y:S01]  /*10b0*/  LDCU.64 UR4, c[0x0][0x3c0] ;  /* 0x00007800ff0477ac */ /* 0x000ea20008000a00 */
[----:B------:R-:W-:Y:S01]  /*10c0*/  MOV R4, R2 ;  /* 0x0000000200047202 */ /* 0x000fe20000000f00 */
[----:B------:R-:W4:Y:S01]  /*10d0*/  LDCU.64 UR6, c[0x0][0x3a8] ;  /* 0x00007500ff0677ac */ /* 0x000f220008000a00 */
[----:B--2---:R-:W-:-:S03]  /*10e0*/  IMAD R19, R7, UR4, RZ ;  /* 0x0000000407137c24 */ /* 0x004fc6000f8e02ff */
[----:B------:R-:W-:-:S04]  /*10f0*/  IMAD.WIDE.U32 R16, R6, UR4, R4 ;  /* 0x0000000406107c25 */ /* 0x000fc8000f8e0004 */
[----:B------:R-:W-:Y:S01]  /*1100*/  IMAD R19, R6, UR5, R19 ;  /* 0x0000000506137c24 */ /* 0x000fe2000f8e0213 */
[----:B----4-:R-:W-:-:S03]  /*1110*/  LEA R18, P1, R16, UR6, 0x1 ;  /* 0x0000000610127c11 */ /* 0x010fc6000f8208ff */
[----:B------:R-:W-:-:S05]  /*1120*/  IMAD.IADD R17, R17, 0x1, R19 ;  /* 0x0000000111117824 */ /* 0x000fca00078e0213 */
[----:B------:R-:W-:-:S05]  /*1130*/  LEA.HI.X R19, R16, UR7, R17, 0x1, P1 ;  /* 0x0000000710137c11 */ /* 0x000fca00088f0c11 */
[----:B-1----:R1:W-:Y:S02]  /*1140*/  STG.E.128 desc[UR8][R18.64], R8 ;  /* 0x0000000812007986 */ /* 0x0023e4000c101d08 */
.L_x_68:
[----:B------:R-:W-:Y:S05]  /*1150*/  BSYNC.RECONVERGENT B0 ;  /* 0x0000000000007941 */ /* 0x000fea0003800200 */
.L_x_67:
[----:B-1----:R1:W2:Y:S01]  /*1160*/  LDS.128 R8, [R0+0x10400] ;  /* 0x0104000000087984 */ /* 0x0022a20000000c00 */
[----:B------:R-:W-:Y:S01]  /*1170*/  BSSY.RECONVERGENT B0, `(.L_x_69) ;  /* 0x0000011000007945 */ /* 0x000fe20003800200 */
[-C--:B------:R-:W-:Y:S02]  /*1180*/  ISETP.GE.OR P1, PT, R20, R58.reuse, P0 ;  /* 0x0000003a1400720c */ /* 0x080fe40000726670 */
[----:B------:R-:W-:Y:S01]  /*1190*/  ISETP.GE.OR P0, PT, R31, R58, P0 ;  /* 0x0000003a1f00720c */ /* 0x000fe20000706670 */
[----:B------:R-:W-:-:S12]  /*11a0*/  @P6 BRA `(.L_x_70) ;  /* 0x0000000000346947 */ /* 0x000fd80003800000 */
[----:B------:R-:W4:Y:S01]  /*11b0*/  LDCU.64 UR4, c[0x0][0x3c0] ;  /* 0x00007800ff0477ac */ /* 0x000f220008000a00 */
[----:B------:R-:W-:Y:S02]  /*11c0*/  IADD3 R19, P6, PT, R6, 0x8, RZ ;  /* 0x0000000806137810 */ /* 0x000fe40007fde0ff */
[----:B------:R-:W-:Y:S01]  /*11d0*/  MOV R17, R5 ;  /* 0x0000000500117202 */ /* 0x000fe20000000f00 */
[----:B------:R-:W5:Y:S01]  /*11e0*/  LDCU.64 UR6, c[0x0][0x3a8] ;  /* 0x00007500ff0677ac */ /* 0x000f620008000a00 */
[----:B------:R-:W-:-:S05]  /*11f0*/  IADD3.X R16, PT, PT, RZ, R7, RZ, P6, !PT ;  /* 0x00000007ff107210 */ /* 0x000fca00037fe4ff */
[----:B----4-:R-:W-:Y:S02]  /*1200*/  IMAD R18, R16, UR4, RZ ;  /* 0x0000000410127c24 */ /* 0x010fe4000f8e02ff */
[----:B------:R-:W-:-:S04]  /*1210*/  IMAD.MOV.U32 R16, RZ, RZ, R2 ;  /* 0x000000ffff107224 */ /* 0x000fc800078e0002 */
[----:B------:R-:W-:-:S04]  /*1220*/  IMAD.WIDE.U32 R16, R19, UR4, R16 ;  /* 0x0000000413107c25 */ /* 0x000fc8000f8e0010 */
[----:B------:R-:W-:Y:S01]  /*1230*/  IMAD R19, R19, UR5, R18 ;  /* 0x0000000513137c24 */ /* 0x000fe2000f8e0212 */
[----:B-----5:R-:W-:-:S03]  /*1240*/  LEA R18, P6, R16, UR6, 0x1 ;  /* 0x0000000610127c11 */ /* 0x020fc6000f8c08ff */
[----:B------:R-:W-:-:S05]  /*1250*/  IMAD.IADD R17, R17, 0x1, R19 ;  /* 0x0000000111117824 */ /* 0x000fca00078e0213 */
[----:B------:R-:W-:-:S05]  /*1260*/  LEA.HI.X R19, R16, UR7, R17, 0x1, P6 ;  /* 0x0000000710137c11 */ /* 0x000fca000b0f0c11 */
[----:B--2---:R4:W-:Y:S02]  /*1270*/  STG.E.128 desc[UR8][R18.64], R8 ;  /* 0x0000000812007986 */ /* 0x0049e4000c101d08 */
.L_x_70:
[----:B------:R-:W-:Y:S05]  /*1280*/  BSYNC.RECONVERGENT B0 ;  /* 0x0000000000007941 */ /* 0x000fea0003800200 */
.L_x_69:
[----:B--2-4-:R2:W4:Y:S01]  /*1290*/  LDS.128 R8, [R0+0x10800] ;  /* 0x0108000000087984 */ /* 0x0145220000000c00 */
[----:B------:R-:W-:Y:S04]  /*12a0*/  BSSY.RECONVERGENT B0, `(.L_x_71) ;  /* 0x000000f000007945 */ /* 0x000fe80003800200 */
[----:B------:R-:W-:Y:S05]  /*12b0*/  @P5 BRA `(.L_x_72) ;  /* 0x0000000000345947 */ /* 0x000fea0003800000 */
[----:B------:R-:W5:Y:S01]  /*12c0*/  LDCU.64 UR4, c[0x0][0x3c0] ;  /* 0x00007800ff0477ac */ /* 0x000f620008000a00 */
[----:B------:R-:W-:Y:S02]  /*12d0*/  IADD3 R19, P5, PT, R6, 0x10, RZ ;  /* 0x0000001006137810 */ /* 0x000fe40007fbe0ff */
[----:B------:R-:W-:Y:S01]  /*12e0*/  MOV R17, R5 ;  /* 0x0000000500117202 */ /* 0x000fe20000000f00 */
[----:B------:R-:W0:Y:S01]  /*12f0*/  LDCU.64 UR6, c[0x0][0x3a8] ;  /* 0x00007500ff0677ac */ /* 0x000e220008000a00 */
[----:B------:R-:W-:-:S05]  /*1300*/  IADD3.X R16, PT, PT, RZ, R7, RZ, P5, !PT ;  /* 0x00000007ff107210 */ /* 0x000fca0002ffe4ff */
[----:B-----5:R-:W-:Y:S02]  /*1310*/  IMAD R18, R16, UR4, RZ ;  /* 0x0000000410127c24 */ /* 0x020fe4000f8e02ff */
[----:B------:R-:W-:-:S04]  /*1320*/  IMAD.MOV.U32 R16, RZ, RZ, R2 ;  /* 0x000000ffff107224 */ /* 0x000fc800078e0002 */
[----:B------:R-:W-:-:S04]  /*1330*/  IMAD.WIDE.U32 R16, R19, UR4, R16 ;  /* 0x0000000413107c25 */ /* 0x000fc8000f8e0010 */
[----:B------:R-:W-:Y:S01]  /*1340*/  IMAD R19, R19, UR5, R18 ;  /* 0x0000000513137c24 */ /* 0x000fe2000f8e0212 */
[----:B0-----:R-:W-:-:S03]  /*1350*/  LEA R18, P5, R16, UR6, 0x1 ;  /* 0x0000000610127c11 */ /* 0x001fc6000f8a08ff */
[----:B------:R-:W-:-:S05]  /*1360*/  IMAD.IADD R17, R17, 0x1, R19 ;  /* 0x0000000111117824 */ /* 0x000fca00078e0213 */
[----:B------:R-:W-:-:S05]  /*1370*/  LEA.HI.X R19, R16, UR7, R17, 0x1, P5 ;  /* 0x0000000710137c11 */ /* 0x000fca000a8f0c11 */
[----:B----4-:R0:W-:Y:S02]  /*1380*/  STG.E.128 desc[UR8][R18.64], R8 ;  /* 0x0000000812007986 */ /* 0x0101e4000c101d08 */
.L_x_72:
[----:B------:R-:W-:Y:S05]  /*1390*/  BSYNC.RECONVERGENT B0 ;  /* 0x0000000000007941 */ /* 0x000fea0003800200 */
.L_x_71:
[----:B0---4-:R0:W4:Y:S01]  /*13a0*/  LDS.128 R8, [R0+0x10c00] ;  /* 0x010c000000087984 */ /* 0x0111220000000c00 */
[----:B------:R-:W-:Y:S04]  /*13b0*/  BSSY.RECONVERGENT B0, `(.L_x_73) ;  /* 0x000000f000007945 */ /* 0x000fe80003800200 */
[----:B------:R-:W-:Y:S05]  /*13c0*/  @P4 BRA `(.L_x_74) ;  /* 0x0000000000344947 */ /* 0x000fea0003800000 */
[----:B------:R-:W5:Y:S01]  /*13d0*/  LDCU.64 UR4, c[0x0][0x3c0] ;  /* 0x00007800ff0477ac */ /* 0x000f620008000a00 */
[----:B------:R-:W-:Y:S02]  /*13e0*/  IADD3 R19, P4, PT, R6, 0x18, RZ ;  /* 0x0000001806137810 */ /* 0x000fe40007f9e0ff */
[----:B------:R-:W-:Y:S01]  /*13f0*/  MOV R17, R5 ;  /* 0x0000000500117202 */ /* 0x000fe20000000f00 */
[----:B------:R-:W1:Y:S01]  /*1400*/  LDCU.64 UR6, c[0x0][0x3a8] ;  /* 0x00007500ff0677ac */ /* 0x000e620008000a00 */
[----:B------:R-:W-:-:S05]  /*1410*/  IADD3.X R16, PT, PT, RZ, R7, RZ, P4, !PT ;  /* 0x00000007ff107210 */ /* 0x000fca00027fe4ff */
[----:B-----5:R-:W-:Y:S02]  /*1420*/  IMAD R18, R16, UR4, RZ ;  /* 0x0000000410127c24 */ /* 0x020fe4000f8e02ff */
[----:B------:R-:W-:-:S04]  /*1430*/  IMAD.MOV.U32 R16, RZ, RZ, R2 ;  /* 0x000000ffff107224 */ /* 0x000fc800078e0002 */
[----:B------:R-:W-:-:S04]  /*1440*/  IMAD.WIDE.U32 R16, R19, UR4, R16 ;  /* 0x0000000413107c25 */ /* 0x000fc8000f8e0010 */
[----:B------:R-:W-:Y:S01]  /*1450*/  IMAD R19, R19, UR5, R18 ;  /* 0x0000000513137c24 */ /* 0x000fe2000f8e0212 */
[----:B-1----:R-:W-:-:S03]  /*1460*/  LEA R18, P4, R16, UR6, 0x1 ;  /* 0x0000000610127c11 */ /* 0x002fc6000f8808ff */
[----:B------:R-:W-:-:S05]  /*1470*/  IMAD.IADD R17, R17, 0x1, R19 ;  /* 0x0000000111117824 */ /* 0x000fca00078e0213 */
[----:B------:R-:W-:-:S05]  /*1480*/  LEA.HI.X R19, R16, UR7, R17, 0x1, P4 ;  /* 0x0000000710137c11 */ /* 0x000fca000a0f0c11 */
[----:B----4-:R1:W-:Y:S02]  /*1490*/  STG.E.128 desc[UR8][R18.64], R8 ;  /* 0x0000000812007986 */ /* 0x0103e4000c101d08 */
.L_x_74:
[----:B------:R-:W-:Y:S05]  /*14a0*/  BSYNC.RECONVERGENT B0 ;  /* 0x0000000000007941 */ /* 0x000fea0003800200 */
.L_x_73:
[----:B-1--4-:R1:W4:Y:S01]  /*14b0*/  LDS.128 R8, [R0+0x11000] ;  /* 0x0110000000087984 */ /* 0x0123220000000c00 */
        /* <DEDUP_REMOVED lines=15> */
.L_x_76:
[----:B------:R-:W-:Y:S05]  /*15b0*/  BSYNC.RECONVERGENT B0 ;  /* 0x0000000000007941 */ /* 0x000fea0003800200 */
.L_x_75:
        /* <DEDUP_REMOVED lines=16> */
.L_x_78:
[----:B------:R-:W-:Y:S05]  /*16c0*/  BSYNC.RECONVERGENT B0 ;  /* 0x0000000000007941 */ /* 0x000fea0003800200 */
.L_x_77:
[----:B-1--4-:R1:W4:Y:S01]  /*16d0*/  LDS.128 R8, [R0+0x11800] ;  /* 0x0118000000087984 */ /* 0x0123220000000c00 */
[----:B------:R-:W-:Y:S04]  /*16e0*/  BSSY.RECONVERGENT B0, `(.L_x_79) ;  /* 0x000000f000007945 */ /* 0x000fe80003800200 */
[----:B------:R-:W-:Y:S05]  /*16f0*/  @P1 BRA `(.L_x_80) ;  /* 0x0000000000341947 */ /* 0x000fea0003800000 */
[----:B------:R-:W5:Y:S01]  /*1700*/  LDCU.64 UR4, c[0x0][0x3c0] ;  /* 0x00007800ff0477ac */ /* 0x000f620008000a00 */
[----:B------:R-:W-:Y:S01]  /*1710*/  IADD3 R19, P1, PT, R6, 0x30, RZ ;  /* 0x0000003006137810 */ /* 0x000fe20007f3e0ff */
[----:B------:R-:W-:Y:S01]  /*1720*/  IMAD.MOV.U32 R16, RZ, RZ, R2 ;  /* 0x000000ffff107224 */ /* 0x000fe200078e0002 */
[----:B------:R-:W-:Y:S01]  /*1730*/  MOV R17, R5 ;  /* 0x0000000500117202 */ /* 0x000fe20000000f00 */
[----:B------:R-:W5:Y:S01]  /*1740*/  LDCU.64 UR6, c[0x0][0x3a8] ;  /* 0x00007500ff0677ac */ /* 0x000f620008000a00 */
[----:B0123--:R-:W-:-:S05]  /*1750*/  IADD3.X R0, PT, PT, RZ, R7, RZ, P1, !PT ;  /* 0x00000007ff007210 */ /* 0x00ffca0000ffe4ff */
[----:B-----5:R-:W-:Y:S02]  /*1760*/  IMAD R0, R0, UR4, RZ ;  /* 0x0000000400007c24 */ /* 0x020fe4000f8e02ff */
[----:B------:R-:W-:-:S04]  /*1770*/  IMAD.WIDE.U32 R16, R19, UR4, R16 ;  /* 0x0000000413107c25 */ /* 0x000fc8000f8e0010 */
[----:B------:R-:W-:Y:S01]  /*1780*/  IMAD R19, R19, UR5, R0 ;  /* 0x0000000513137c24 */ /* 0x000fe2000f8e0200 */
[----:B------:R-:W-:-:S03]  /*1790*/  LEA R18, P1, R16, UR6, 0x1 ;  /* 0x0000000610127c11 */ /* 0x000fc6000f8208ff */
[----:B------:R-:W-:-:S05]  /*17a0*/  IMAD.IADD R17, R17, 0x1, R19 ;  /* 0x0000000111117824 */ /* 0x000fca00078e0213 */
[----:B------:R-:W-:-:S05]  /*17b0*/  LEA.HI.X R19, R16, UR7, R17, 0x1, P1 ;  /* 0x0000000710137c11 */ /* 0x000fca00088f0c11 */
[----:B----4-:R0:W-:Y:S02]  /*17c0*/  STG.E.128 desc[UR8][R18.64], R8 ;  /* 0x0000000812007986 */ /* 0x0101e4000c101d08 */
.L_x_80:
[----:B------:R-:W-:Y:S05]  /*17d0*/  BSYNC.RECONVERGENT B0 ;  /* 0x0000000000007941 */ /* 0x000fea0003800200 */
.L_x_79:
[----:B------:R-:W-:Y:S05]  /*17e0*/  @P0 EXIT ;  /* 0x000000000000094d */ /* 0x000fea0003800000 */
[----:B------:R-:W5:Y:S01]  /*17f0*/  LDCU.64 UR4, c[0x0][0x3c0] ;  /* 0x00007800ff0477ac */ /* 0x000f620008000a00 */
[----:B0---4-:R-:W-:Y:S01]  /*1800*/  IADD3 R9, P0, PT, R6, 0x38, RZ ;  /* 0x0000003806097810 */ /* 0x011fe20007f1e0ff */
[----:B------:R-:W-:Y:S01]  /*1810*/  IMAD.MOV.U32 R3, RZ, RZ, R5 ;  /* 0x000000ffff037224 */ /* 0x000fe200078e0005 */
[----:B------:R-:W0:Y:S02]  /*1820*/  LDCU.64 UR6, c[0x0][0x3a8] ;  /* 0x00007500ff0677ac */ /* 0x000e240008000a00 */
[----:B------:R-:W-:-:S05]  /*1830*/  IADD3.X R6, PT, PT, RZ, R7, RZ, P0, !PT ;  /* 0x00000007ff067210 */ /* 0x000fca00007fe4ff */
[----:B-----5:R-:W-:Y:S02]  /*1840*/  IMAD R6, R6, UR4, RZ ;  /* 0x0000000406067c24 */ /* 0x020fe4000f8e02ff */
[----:B------:R-:W-:-:S04]  /*1850*/  IMAD.WIDE.U32 R2, R9, UR4, R2 ;  /* 0x0000000409027c25 */ /* 0x000fc8000f8e0002 */
[----:B------:R-:W-:Y:S01]  /*1860*/  IMAD R9, R9, UR5, R6 ;  /* 0x0000000509097c24 */ /* 0x000fe2000f8e0206 */
[----:B0-----:R-:W-:-:S04]  /*1870*/  LEA R4, P0, R2, UR6, 0x1 ;  /* 0x0000000602047c11 */ /* 0x001fc8000f8008ff */
[----:B------:R-:W-:-:S04]  /*1880*/  IADD3 R3, PT, PT, R3, R9, RZ ;  /* 0x0000000903037210 */ /* 0x000fc80007ffe0ff */
[----:B------:R-:W-:-:S05]  /*1890*/  LEA.HI.X R5, R2, UR7, R3, 0x1, P0 ;  /* 0x0000000702057c11 */ /* 0x000fca00080f0c03 */
[----:B------:R-:W-:Y:S01]  /*18a0*/  STG.E.128 desc[UR8][R4.64], R12 ;  /* 0x0000000c04007986 */ /* 0x000fe2000c101d08 */
[----:B------:R-:W-:Y:S05]  /*18b0*/  EXIT ;  /* 0x000000000000794d */ /* 0x000fea0003800000 */
.L_x_81:
        /* <DEDUP_REMOVED lines=12> */
.L_x_121:


//--------------------- .text._ZN7cutlass13device_kernelIN5flash11enable_sm90INS1_16FlashAttnBwdSm90INS1_25CollectiveMainloopBwdSm90ILi2ELi1ELi1EN4cute5tupleIJNS5_1CILi1EEES8_S8_EEENS6_IJNS7_ILi64EEENS7_ILi80EEENS7_ILi256EEEEEENS_6half_tEfNS_4arch4Sm90ELb1ELb0ELb0ELb1ELb0ELb0ELb1ELb1ELi2ELi1ELi1ELi1ELb0EEENS1_24CollectiveEpilogueBwdGQAISD_fSG_Li256ELb1ELb0EEENS1_25SingleTileBwdLPTSchedulerILb1ELi80ELb0EEEEEEEEEvNT_6ParamsE --------------------------
	.section	.text._ZN7cutlass13device_kernelIN5flash11enable_sm90INS1_16FlashAttnBwdSm90INS1_25CollectiveMainloopBwdSm90ILi2ELi1ELi1EN4cute5tupleIJNS5_1CILi1EEES8_S8_EEENS6_IJNS7_ILi64EEENS7_ILi80EEENS7_ILi256EEEEEENS_6half_tEfNS_4arch4Sm90ELb1ELb0ELb0ELb1ELb0ELb0ELb1ELb1ELi2ELi1ELi1ELi1ELb0EEENS1_24CollectiveEpilogueBwdGQAISD_fSG_Li256ELb1ELb0EEENS1_25SingleTileBwdLPTSchedulerILb1ELi80ELb0EEEEEEEEEvNT_6ParamsE,"ax",@progbits
	.align	128
.text._ZN7cutlass13device_kernelIN5flash11enable_sm90INS1_16FlashAttnBwdSm90INS1_25CollectiveMainloopBwdSm90ILi2ELi1ELi1EN4cute5tupleIJNS5_1CILi1EEES8_S8_EEENS6_IJNS7_ILi64EEENS7_ILi80EEENS7_ILi256EEEEEENS_6half_tEfNS_4arch4Sm90ELb1ELb0ELb0ELb1ELb0ELb0ELb1ELb1ELi2ELi1ELi1ELi1ELb0EEENS1_24CollectiveEpilogueBwdGQAISD_fSG_Li256ELb1ELb0EEENS1_25SingleTileBwdLPTSchedulerILb1ELi80ELb0EEEEEEEEEvNT_6ParamsE:
        .type           _ZN7cutlass13device_kernelIN5flash11enable_sm90INS1_16FlashAttnBwdSm90INS1_25CollectiveMainloopBwdSm90ILi2ELi1ELi1EN4cute5tupleIJNS5_1CILi1EEES8_S8_EEENS6_IJNS7_ILi64EEENS7_ILi80EEENS7_ILi256EEEEEENS_6half_tEfNS_4arch4Sm90ELb1ELb0ELb0ELb1ELb0ELb0ELb1ELb1ELi2ELi1ELi1ELi1ELb0EEENS1_24CollectiveEpilogueBwdGQAISD_fSG_Li256ELb1ELb0EEENS1_25SingleTileBwdLPTSchedulerILb1ELi80ELb0EEEEEEEEEvNT_6ParamsE,@function
        .size           _ZN7cutlass13device_kernelIN5flash11enable_sm90INS1_16FlashAttnBwdSm90INS1_25CollectiveMainloopBwdSm90ILi2ELi1ELi1EN4cute5tupleIJNS5_1CILi1EEES8_S8_EEENS6_IJNS7_ILi64EEENS7_ILi80EEENS7_ILi256EEEEEENS_6half_tEfNS_4arch4Sm90ELb1ELb0ELb0ELb1ELb0ELb0ELb1ELb1ELi2ELi1ELi1ELi1ELb0EEENS1_24CollectiveEpilogueBwdGQAISD_fSG_Li256ELb1ELb0EEENS1_25SingleTileBwdLPTSchedulerILb1ELi80ELb0EEEEEEEEEvNT_6ParamsE,(.L_x_122 - _ZN7cutlass13device_kernelIN5flash11enable_sm90INS1_16FlashAttnBwdSm90INS1_25CollectiveMainloopBwdSm90ILi2ELi1ELi1EN4cute5tupleIJNS5_1CILi1EEES8_S8_EEENS6_IJNS7_ILi64EEENS7_ILi80EEENS7_ILi256EEEEEENS_6half_tEfNS_4arch4Sm90ELb1ELb0ELb0ELb1ELb0ELb0ELb1ELb1ELi2ELi1ELi1ELi1ELb0EEENS1_24CollectiveEpilogueBwdGQAISD_fSG_Li256ELb1ELb0EEENS1_25SingleTileBwdLPTSchedulerILb1ELi80ELb0EEEEEEEEEvNT_6ParamsE)
        .other          _ZN7cutlass13device_kernelIN5flash11enable_sm90INS1_16FlashAttnBwdSm90INS1_25CollectiveMainloopBwdSm90ILi2ELi1ELi1EN4cute5tupleIJNS5_1CILi1EEES8_S8_EEENS6_IJNS7_ILi64EEENS7_ILi80EEENS7_ILi256EEEEEENS_6half_tEfNS_4arch4Sm90ELb1ELb0ELb0ELb1ELb0ELb0ELb1ELb1ELi2ELi1ELi1ELi1ELb0EEENS1_24CollectiveEpilogueBwdGQAISD_fSG_Li256ELb1ELb0EEENS1_25SingleTileBwdLPTSchedulerILb1ELi80ELb0EEEEEEEEEvNT_6ParamsE,@"STO_CUDA_ENTRY STV_DEFAULT"
_ZN7cutlass13device_kernelIN5flash11enable_sm90INS1_16FlashAttnBwdSm90INS1_25CollectiveMainloopBwdSm90ILi2ELi1ELi1EN4cute5tupleIJNS5_1CILi1EEES8_S8_EEENS6_IJNS7_ILi64EEENS7_ILi80EEENS7_ILi256EEEEEENS_6half_tEfNS_4arch4Sm90ELb1ELb0ELb0ELb1ELb0ELb0ELb1ELb1ELi2ELi1ELi1ELi1ELb0EEENS1_24CollectiveEpilogueBwdGQAISD_fSG_Li256ELb1ELb0EEENS1_25SingleTileBwdLPTSchedulerILb1ELi80ELb0EEEEEEEEEvNT_6ParamsE:
[----:B------:R-:W-:Y:S01]  /*0000*/  LDC R1, c[0x0][0x37c] ;  /* 0x0000df00ff017b82 */ /* 0x000fe20000000800 */
[----:B------:R-:W-:Y:S05]  /*0010*/  EXIT ;  /* 0x000000000000794d */ /* 0x000fea0003800000 */
.L_x_82:
        /* <DEDUP_REMOVED lines=14> */
.L_x_122:


//--------------------- .text._ZN7cutlass13device_kernelIN5flash22FlashAttnBwdPreprocessIN4cute5tupleIJNS3_1CILi64EEENS5_ILi256EEEEEENS_6half_tEfNS_4arch4Sm90ELb1ELb1EEEEEvNT_6ParamsE --------------------------
	.section	.text._ZN7cutlass13device_kernelIN5flash22FlashAttnBwdPreprocessIN4cute5tupleIJNS3_1CILi64EEENS5_ILi256EEEEEENS_6half_tEfNS_4arch4Sm90ELb1ELb1EEEEEvNT_6ParamsE,"ax",@progbits
	.align	128
.text._ZN7cutlass13device_kernelIN5flash22FlashAttnBwdPreprocessIN4cute5tupleIJNS3_1CILi64EEENS5_ILi256EEEEEENS_6half_tEfNS_4arch4Sm90ELb1ELb1EEEEEvNT_6ParamsE:
        .type           _ZN7cutlass13device_kernelIN5flash22FlashAttnBwdPreprocessIN4cute5tupleIJNS3_1CILi64EEENS5_ILi256EEEEEENS_6half_tEfNS_4arch4Sm90ELb1ELb1EEEEEvNT_6ParamsE,@function
        .size           _ZN7cutlass13device_kernelIN5flash22FlashAttnBwdPreprocessIN4cute5tupleIJNS3_1CILi64EEENS5_ILi256EEEEEENS_6half_tEfNS_4arch4Sm90ELb1ELb1EEEEEvNT_6ParamsE,(.L_x_123 - _ZN7cutlass13device_kernelIN5flash22FlashAttnBwdPreprocessIN4cute5tupleIJNS3_1CILi64EEENS5_ILi256EEEEEENS_6half_tEfNS_4arch4Sm90ELb1ELb1EEEEEvNT_6ParamsE)
        .other          _ZN7cutlass13device_kernelIN5flash22FlashAttnBwdPreprocessIN4cute5tupleIJNS3_1CILi64EEENS5_ILi256EEEEEENS_6half_tEfNS_4arch4Sm90ELb1ELb1EEEEEvNT_6ParamsE,@"STO_CUDA_ENTRY STV_DEFAULT"
_ZN7cutlass13device_kernelIN5flash22FlashAttnBwdPreprocessIN4cute5tupleIJNS3_1CILi64EEENS5_ILi256EEEEEENS_6half_tEfNS_4arch4Sm90ELb1ELb1EEEEEvNT_6ParamsE:
[----:B------:R-:W-:Y:S01]  /*0000*/  LDC R1, c[0x0][0x37c] ;  /* 0x0000df00ff017b82 */ /* 0x000fe20000000800 */
[----:B------:R-:W0:Y:S07]  /*0010*/  LDCU.64 UR10, c[0x0][0x460] ;  /* 0x00008c00ff0a77ac */ /* 0x000e2e0008000a00 */
[----:B------:R-:W1:Y:S01]  /*0020*/  S2UR UR16, SR_CTAID.X ;  /* 0x00000000001079c3 */ /* 0x000e620000002500 */
[----:B------:R-:W2:Y:S07]  /*0030*/  LDCU.64 UR12, c[0x0][0x358] ;  /* 0x00006b00ff0c77ac */ /* 0x000eae0008000a00 */
[----:B------:R-:W3:Y:S08]  /*0040*/  S2UR UR15, SR_CTAID.Y ;  /* 0x00000000000f79c3 */ /* 0x000ef00000002600 */
[----:B------:R-:W4:Y:S01]  /*0050*/  S2UR UR14, SR_CTAID.Z ;  /* 0x00000000000e79c3 */ /* 0x000f220000002700 */
[----:B0-----:R-:W-:-:S04]  /*0060*/  UISETP.NE.U32.AND UP1, UPT, UR10, URZ, UPT ;  /* 0x000000ff0a00728c */ /* 0x001fc8000bf25070 */
[----:B------:R-:W-:-:S09]  /*0070*/  UISETP.NE.AND.EX UP2, UPT, UR11, URZ, UPT, UP1 ;  /* 0x000000ff0b00728c */ /* 0x000fd2000bf45310 */
[----:B-12---:R-:W-:Y:S05]  /*0080*/  BRA.U UP2, `(.L_x_83) ;  /* 0x0000000102247547 */ /* 0x006fea000b800000 */
[----:B------:R-:W0:Y:S01]  /*0090*/  LDCU.64 UR6, c[0x0][0x468] ;  /* 0x00008d00ff0677ac */ /* 0x000e220008000a00 */
[----:B------:R-:W1:Y:S01]  /*00a0*/  LDCU UR5, c[0x0][0x388] ;  /* 0x00007100ff0577ac */ /* 0x000e620008000800 */
[----:B------:R-:W-:Y:S01]  /*00b0*/  UMOV UR4, URZ ;  /* 0x000000ff00047c82 */ /* 0x000fe20008000000 */
[----:B0-----:R-:W-:-:S03]  /*00c0*/  UISETP.NE.U32.AND UP0, UPT, UR6, URZ, UPT ;  /* 0x000000ff0600728c */ /* 0x001fc6000bf05070 */
[----:B------:R-:W-:Y:S01]  /*00d0*/  UMOV UR6, URZ ;  /* 0x000000ff00067c82 */ /* 0x000fe20008000000 */
[----:B------:R-:W-:-:S03]  /*00e0*/  UISETP.NE.AND.EX UP0, UPT, UR7, URZ, UPT, UP0 ;  /* 0x000000ff0700728c */ /* 0x000fc6000bf05300 */
[----:B------:R-:W-:-:S06]  /*00f0*/  UMOV UR7, URZ ;  /* 0x000000ff00077c82 */ /* 0x000fcc0008000000 */
[----:B-1----:R-:W-:Y:S05]  /*0100*/  BRA.U !UP0, `(.L_x_84) ;  /* 0x0000000108687547 */ /* 0x002fea000b800000 */
[----:B------:R-:W-:Y:S05]  /*0110*/  BRA `(.L_x_85) ;  /* 0x00000000003c7947 */ /* 0x000fea0003800000 */
.L_x_83:
[----:B------:R-:W4:Y:S01]  /*0120*/  LDCU.64 UR4, c[0x0][0x460] ;  /* 0x00008c00ff0477ac */ /* 0x000f220008000a00 */
[----:B------:R-:W0:Y:S01]  /*0130*/  LDCU.64 UR8, c[0x0][0x468] ;  /* 0x00008d00ff0877ac */ /* 0x000e220008000a00 */
[----:B----4-:R-:W-:-:S06]  /*0140*/  UIMAD.WIDE.U32 UR4, UR14, 0x4, UR4 ;  /* 0x000000040e0478a5 */ /* 0x010fcc000f8e0004 */
[----:B------:R-:W-:Y:S02]  /*0150*/  MOV R2, UR4 ;  /* 0x0000000400027c02 */ /* 0x000fe40008000f00 */
[----:B------:R-:W-:-:S05]  /*0160*/  MOV R3, UR5 ;  /* 0x0000000500037c02 */ /* 0x000fca0008000f00 */
[----:B------:R-:W2:Y:S01]  /*0170*/  LDG.E R0, desc[UR12][R2.64] ;  /* 0x0000000c02007981 */ /* 0x000ea2000c1e1900 */
[----:B0-----:R-:W-:-:S04]  /*0180*/  UISETP.NE.U32.AND UP0, UPT, UR8, URZ, UPT ;  /* 0x000000ff0800728c */ /* 0x001fc8000bf05070 */
[----:B------:R-:W-:Y:S01]  /*0190*/  UISETP.NE.AND.EX UP0, UPT, UR9, URZ, UPT, UP0 ;  /* 0x000000ff0900728c */ /* 0x000fe2000bf05300 */
[----:B--2---:R-:W-:-:S13]  /*01a0*/  R2UR UR6, R0 ;  /* 0x00000000000672ca */ /* 0x004fda00000e0000 */
[----:B------:R-:W-:Y:S02]  /*01b0*/  ULEA UR4, UR14, UR6, 0x6 ;  /* 0x000000060e047291 */ /* 0x000fe4000f8e30ff */
[----:B------:R-:W-:Y:S02]  /*01c0*/  USHF.R.S32.HI UR7, URZ, 0x1f, UR6 ;  /* 0x0000001fff077899 */ /* 0x000fe40008011406 */
[----:B------:R-:W-:-:S04]  /*01d0*/  USHF.R.S32.HI UR5, URZ, 0x1f, UR4 ;  /* 0x0000001fff057899 */ /* 0x000fc80008011404 */
[----:B------:R-:W-:-:S04]  /*01e0*/  ULEA.HI UR4, UR5, UR4, URZ, 0x6 ;  /* 0x0000000405047291 */ /* 0x000fc8000f8f30ff */
[----:B------:R-:W-:Y:S01]  /*01f0*/  ULOP3.LUT UR4, UR4, 0xffffffc0, URZ, 0xc0, !UPT ;  /* 0xffffffc004047892 */ /* 0x000fe2000f8ec0ff */
[----:B------:R-:W-:Y:S11]  /*0200*/  BRA.U !UP0, `(.L_x_86) ;  /* 0x00000001081c7547 */ /* 0x000ff6000b800000 */
.L_x_85:
[----:B------:R-:W4:Y:S02]  /*0210*/  LDCU.64 UR8, c[0x0][0x468] ;  /* 0x00008d00ff0877ac */ /* 0x000f240008000a00 */
[----:B----4-:R-:W-:-:S06]  /*0220*/  UIMAD.WIDE.U32 UR8, UR14, 0x4, UR8 ;  /* 0x000000040e0878a5 */ /* 0x010fcc000f8e0008 */
[----:B------:R-:W-:Y:S02]  /*0230*/  MOV R2, UR8 ;  /* 0x0000000800027c02 */ /* 0x000fe40008000f00 */
[----:B------:R-:W-:-:S05]  /*0240*/  MOV R3, UR9 ;  /* 0x0000000900037c02 */ /* 0x000fca0008000f00 */
[----:B------:R-:W2:Y:S02]  /*0250*/  LDG.E R2, desc[UR12][R2.64] ;  /* 0x0000000c02027981 */ /* 0x000ea4000c1e1900 */
[----:B--2---:R-:W-:Y:S01]  /*0260*/  R2UR UR5, R2 ;  /* 0x00000000020572ca */ /* 0x004fe200000e0000 */
[----:B------:R-:W-:-:S14]  /*0270*/  BRA `(.L_x_84) ;  /* 0x00000000000c7947 */ /* 0x000fdc0003800000 */
.L_x_86:
[----:B------:R-:W2:Y:S02]  /*0280*/  LDG.E R2, desc[UR12][R2.64+0x4] ;  /* 0x0000040c02027981 */ /* 0x000ea4000c1e1900 */
[----:B--2---:R-:W-:-:S13]  /*0290*/  R2UR UR5, R2 ;  /* 0x00000000020572ca */ /* 0x004fda00000e0000 */
[----:B------:R-:W-:-:S12]  /*02a0*/  UIADD3 UR5, UPT, UPT, -UR6, UR5, URZ ;  /* 0x0000000506057290 */ /* 0x000fd8000fffe1ff */
.L_x_84:
[----:B------:R-:W-:Y:S01]  /*02b0*/  USHF.L.U32 UR8, UR16, 0x6, URZ ;  /* 0x0000000610087899 */ /* 0x000fe200080006ff */
[----:B------:R-:W0:Y:S01]  /*02c0*/  S2R R64, SR_TID.X ;  /* 0x0000000000407919 */ /* 0x000e220000002100 */
[----:B------:R-:W-:Y:S02]  /*02d0*/  PLOP3.LUT P0, PT, PT, PT, UP1, 0x80, 0x8 ;  /* 0x000000000008781c */ /* 0x000fe40003f0f018 */
[----:B------:R-:W-:Y:S02]  /*02e0*/  UISETP.GT.AND UP0, UPT, UR5, UR8, UPT ;  /* 0x000000080500728c */ /* 0x000fe4000bf04270 */
[----:B------:R-:W-:-:S04]  /*02f0*/  ISETP.NE.AND.EX P0, PT, RZ, UR11, PT, P0 ;  /* 0x0000000bff007c0c */ /* 0x000fc8000bf05300 */
[----:B------:R-:W-:-:S13]  /*0300*/  PLOP3.LUT P1, PT, PT, PT, UP0, 0x80, 0x8 ;  /* 0x000000000008781c */ /* 0x000fda0003f2f008 */
[----:B---34-:R-:W-:Y:S05]  /*0310*/  @!P1 EXIT P0 ;  /* 0x000000000000994d */ /* 0x018fea0000000000 */
[----:B------:R-:W-:Y:S01]  /*0320*/  UIADD3 UR18, UPT, UPT, -UR8, UR5, URZ ;  /* 0x0000000508127290 */ /* 0x000fe2000fffe1ff */
[----:B------:R-:W1:Y:S01]  /*0330*/  LDC.64 R4, c[0x0][0x400] ;  /* 0x00010000ff047b82 */ /* 0x000e620000000a00 */
[----:B0-----:R-:W-:Y:S01]  /*0340*/  SHF.R.U32.HI R6, RZ, 0x4, R64 ;  /* 0x00000004ff067819 */ /* 0x001fe20000011640 */
[----:B------:R-:W-:Y:S01]  /*0350*/  HFMA2 R65, -RZ, RZ, 0, 0 ;  /* 0x00000000ff417431 */ /* 0x000fe200000001ff */
[----:B------:R-:W-:Y:S01]  /*0360*/  USEL UR17, UR14, URZ, !UP2 ;  /* 0x000000ff0e117287 */ /* 0x000fe2000d000000 */
[----:B------:R-:W-:Y:S01]  /*0370*/  MOV R7, UR16 ;  /* 0x0000001000077c02 */ /* 0x000fe20008000f00 */
[----:B------:R-:W-:Y:S01]  /*0380*/  BSSY.RECONVERGENT B0, `(.L_x_87) ;  /* 0x0000038000007945 */ /* 0x000fe20003800200 */
[----:B------:R-:W-:Y:S02]  /*0390*/  ISETP.GE.AND P0, PT, R64, UR18, PT ;  /* 0x0000001240007c0c */ /* 0x000fe4000bf06270 */
[----:B------:R-:W-:Y:S01]  /*03a0*/  CS2R R72, SRZ ;  /* 0x0000000000487805 */ /* 0x000fe2000001ff00 */
[----:B------:R-:W0:Y:S01]  /*03b0*/  LDC.64 R10, c[0x0][0x3a0] ;  /* 0x0000e800ff0a7b82 */ /* 0x000e220000000a00 */
[----:B------:R-:W-:-:S02]  /*03c0*/  IADD3 R66, P3, PT, R6, UR6, RZ ;  /* 0x0000000606427c10 */ /* 0x000fc4000ff7e0ff */
[----:B------:R-:W-:Y:S02]  /*03d0*/  CS2R R74, SRZ ;  /* 0x00000000004a7805 */ /* 0x000fe4000001ff00 */
[----:B------:R-:W-:Y:S02]  /*03e0*/  ISETP.GT.U32.OR P0, PT, R64, 0x3f, P0 ;  /* 0x0000003f4000780c */ /* 0x000fe40000704470 */
[----:B------:R-:W-:Y:S02]  /*03f0*/  CS2R R44, SRZ ;  /* 0x00000000002c7805 */ /* 0x000fe4000001ff00 */
[----:B------:R-:W-:Y:S02]  /*0400*/  IADD3.X R67, PT, PT, RZ, UR7, RZ, P3, !PT ;  /* 0x00000007ff437c10 */ /* 0x000fe40009ffe4ff */
[----:B------:R-:W-:Y:S02]  /*0410*/  CS2R R46, SRZ ;  /* 0x00000000002e7805 */ /* 0x000fe4000001ff00 */
[C---:B------:R-:W-:Y:S01]  /*0420*/  ISETP.GE.AND P3, PT, R6.reuse, UR18, PT ;  /* 0x0000001206007c0c */ /* 0x040fe2000bf66270 */
[----:B------:R-:W2:Y:S01]  /*0430*/  LDC.64 R8, c[0x0][0x408] ;  /* 0x00010200ff087b82 */ /* 0x000ea20000000a00 */
[----:B------:R-:W-:Y:S01]  /*0440*/  IADD3 R0, PT, PT, R6, 0x10, RZ ;  /* 0x0000001006007810 */ /* 0x000fe20007ffe0ff */
[----:B------:R-:W-:Y:S01]  /*0450*/  IMAD.WIDE.U32 R66, R7, 0x40, R66 ;  /* 0x0000004007427825 */ /* 0x000fe200078e0042 */
[----:B------:R-:W-:-:S02]  /*0460*/  CS2R R56, SRZ ;  /* 0x0000000000387805 */ /* 0x000fc4000001ff00 */
[----:B------:R-:W-:Y:S02]  /*0470*/  CS2R R58, SRZ ;  /* 0x00000000003a7805 */ /* 0x000fe4000001ff00 */
[----:B------:R-:W-:Y:S02]  /*0480*/  CS2R R36, SRZ ;  /* 0x0000000000247805 */ /* 0x000fe4000001ff00 */
[----:B------:R-:W-:Y:S02]  /*0490*/  CS2R R38, SRZ ;  /* 0x0000000000267805 */ /* 0x000fe4000001ff00 */
[----:B------:R-:W-:Y:S02]  /*04a0*/  CS2R R28, SRZ ;  /* 0x00000000001c7805 */ /* 0x000fe4000001ff00 */
[C---:B------:R-:W-:Y:S01]  /*04b0*/  @!P0 IADD3 R2, PT, PT, R64.reuse, UR8, RZ ;  /* 0x0000000840028c10 */ /* 0x040fe2000fffe0ff */
[----:B------:R-:W3:Y:S01]  /*04c0*/  LDC.64 R14, c[0x0][0x3a8] ;  /* 0x0000ea00ff0e7b82 */ /* 0x000ee20000000a00 */
[----:B------:R-:W-:-:S02]  /*04d0*/  SHF.L.U32 R64, R64, 0x3, RZ ;  /* 0x0000000340407819 */ /* 0x000fc400000006ff */
[----:B------:R-:W-:Y:S02]  /*04e0*/  CS2R R30, SRZ ;  /* 0x00000000001e7805 */ /* 0x000fe4000001ff00 */
[----:B------:R-:W-:Y:S02]  /*04f0*/  @!P0 IADD3 R2, P1, PT, R2, UR6, RZ ;  /* 0x0000000602028c10 */ /* 0x000fe4000ff3e0ff */
[----:B------:R-:W-:Y:S02]  /*0500*/  LOP3.LUT R64, R64, 0x78, RZ, 0xc0, !PT ;  /* 0x0000007840407812 */ /* 0x000fe400078ec0ff */
[----:B------:R-:W-:Y:S02]  /*0510*/  @!P0 IADD3.X R3, PT, PT, RZ, UR7, RZ, P1, !PT ;  /* 0x00000007ff038c10 */ /* 0x000fe40008ffe4ff */
[----:B------:R-:W-:Y:S02]  /*0520*/  ISETP.GE.AND P1, PT, R0, UR18, PT ;  /* 0x0000001200007c0c */ /* 0x000fe4000bf26270 */
[----:B------:R-:W-:Y:S01]  /*0530*/  IADD3 R0, PT, PT, R6, 0x20, RZ ;  /* 0x0000002006007810 */ /* 0x000fe20007ffe0ff */
[----:B-1----:R-:W-:Y:S01]  /*0540*/  @!P0 IMAD.WIDE.U32 R2, R4, UR15, R2 ;  /* 0x0000000f04028c25 */ /* 0x002fe2000f8e0002 */
[----:B------:R-:W-:-:S02]  /*0550*/  IADD3 R16, PT, PT, R6, 0x30, RZ ;  /* 0x0000003006107810 */ /* 0x000fc40007ffe0ff */
[----:B------:R-:W-:Y:S01]  /*0560*/  ISETP.GE.AND P2, PT, R0, UR18, PT ;  /* 0x0000001200007c0c */ /* 0x000fe2000bf46270 */
[----:B------:R-:W-:Y:S01]  /*0570*/  @!P0 IMAD R3, R5, UR15, R3 ;  /* 0x0000000f05038c24 */ /* 0x000fe2000f8e0203 */
[----:B------:R-:W-:Y:S01]  /*0580*/  LOP3.LUT R80, R64, 0x80, RZ, 0xfc, !PT ;  /* 0x0000008040507812 */ /* 0x000fe200078efcff */
[----:B0-----:R-:W-:-:S04]  /*0590*/  IMAD.WIDE.U32 R4, R10, UR15, R64 ;  /* 0x0000000f0a047c25 */ /* 0x001fc8000f8e0040 */
[----:B------:R-:W-:Y:S01]  /*05a0*/  IMAD R5, R11, UR15, R5 ;  /* 0x0000000f0b057c24 */ /* 0x000fe2000f8e0205 */
[----:B------:R-:W-:Y:S01]  /*05b0*/  CS2R R10, SRZ ;  /* 0x00000000000a7805 */ /* 0x000fe2000001ff00 */
[----:B--2---:R-:W-:-:S04]  /*05c0*/  @!P0 IMAD.WIDE.U32 R2, R8, UR17, R2 ;  /* 0x0000001108028c25 */ /* 0x004fc8000f8e0002 */
[----:B---3--:R-:W-:-:S04]  /*05d0*/  IMAD.WIDE.U32 R12, R14, UR17, R4 ;  /* 0x000000110e0c7c25 */ /* 0x008fc8000f8e0004 */
[----:B------:R-:W-:Y:S01]  /*05e0*/  @!P0 IMAD R0, R9, UR17, R3 ;  /* 0x0000001109008c24 */ /* 0x000fe2000f8e0203 */
[----:B------:R-:W-:Y:S01]  /*05f0*/  CS2R R8, SRZ ;  /* 0x0000000000087805 */ /* 0x000fe2000001ff00 */
[----:B------:R-:W-:Y:S01]  /*0600*/  IMAD R15, R15, UR17, R13 ;  /* 0x000000110f0f7c24 */ /* 0x000fe2000f8e020d */
[----:B------:R-:W-:Y:S06]  /*0610*/  @P3 BRA `(.L_x_88) ;  /* 0x0000000000383947 */ /* 0x000fec0003800000 */
[----:B------:R-:W0:Y:S01]  /*0620*/  LDCU.64 UR8, c[0x0][0x398] ;  /* 0x00007300ff0877ac */ /* 0x000e220008000a00 */
[----:B------:R-:W-:Y:S01]  /*0630*/  MOV R14, R12 ;  /* 0x0000000c000e7202 */ /* 0x000fe20000000f00 */
[----:B------:R-:W1:Y:S01]  /*0640*/  LDCU UR6, c[0x0][0x38c] ;  /* 0x00007180ff0677ac */ /* 0x000e620008000800 */
[----:B------:R-:W2:Y:S01]  /*0650*/  LDCU.64 UR10, c[0x0][0x380] ;  /* 0x00007000ff0a77ac */ /* 0x000ea20008000a00 */
[----:B0-----:R-:W-:Y:S02]  /*0660*/  IMAD R7, R67, UR8, RZ ;  /* 0x0000000843077c24 */ /* 0x001fe4000f8e02ff */
[----:B------:R-:W-:Y:S01]  /*0670*/  IMAD.WIDE.U32 R4, R66, UR8, R14 ;  /* 0x0000000842047c25 */ /* 0x000fe2000f8e000e */
[----:B-1----:R-:W-:-:S03]  /*0680*/  ISETP.GE.AND P4, PT, R64, UR6, PT ;  /* 0x0000000640007c0c */ /* 0x002fc6000bf86270 */
[----:B------:R-:W-:Y:S01]  /*0690*/  IMAD R7, R66, UR9, R7 ;  /* 0x0000000942077c24 */ /* 0x000fe2000f8e0207 */
[----:B------:R-:W-:Y:S02]  /*06a0*/  ISETP.GE.AND P5, PT, R80, UR6, PT ;  /* 0x0000000650007c0c */ /* 0x000fe4000bfa6270 */
[----:B--2---:R-:W-:Y:S02]  /*06b0*/  LEA R6, P6, R4, UR10, 0x1 ;  /* 0x0000000a04067c11 */ /* 0x004fe4000f8c08ff */
[----:B------:R-:W-:-:S04]  /*06c0*/  IADD3 R5, PT, PT, R5, R7, RZ ;  /* 0x0000000705057210 */ /* 0x000fc80007ffe0ff */
[----:B------:R-:W-:-:S05]  /*06d0*/  LEA.HI.X R7, R4, UR11, R5, 0x1, P6 ;  /* 0x0000000b04077c11 */ /* 0x000fca000b0f0c05 */
[----:B------:R0:W5:Y:S04]  /*06e0*/  @!P4 LDG.E.128 R72, desc[UR12][R6.64] ;  /* 0x0000000c0648c981 */ /* 0x000168000c1e1d00 */
[----:B------:R0:W5:Y:S02]  /*06f0*/  @!P5 LDG.E.128 R44, desc[UR12][R6.64+0x100] ;  /* 0x0001000c062cd981 */ /* 0x000164000c1e1d00 */
.L_x_88:
[----:B------:R-:W-:Y:S05]  /*0700*/  BSYNC.RECONVERGENT B0 ;  /* 0x0000000000007941 */ /* 0x000fea0003800200 */
.L_x_87:
[----:B------:R-:W-:Y:S04]  /*0710*/  BSSY.RECONVERGENT B0, `(.L_x_89) ;  /* 0x0000013000007945 */ /* 0x000fe80003800200 */
[----:B------:R-:W-:Y:S05]  /*0720*/  @P1 BRA `(.L_x_90) ;  /* 0x0000000000441947 */ /* 0x000fea0003800000 */
[----:B------:R-:W1:Y:S01]  /*0730*/  LDCU.64 UR8, c[0x0][0x398] ;  /* 0x00007300ff0877ac */ /* 0x000e620008000a00 */
[----:B0-----:R-:W-:Y:S02]  /*0740*/  IADD3 R7, P4, PT, R66, 0x10, RZ ;  /* 0x0000001042077810 */ /* 0x001fe40007f9e0ff */
[----:B------:R-:W-:Y:S01]  /*0750*/  MOV R5, R15 ;  /* 0x0000000f00057202 */ /* 0x000fe20000000f00 */
[----:B------:R-:W0:Y:S01]  /*0760*/  LDCU UR6, c[0x0][0x38c] ;  /* 0x00007180ff0677ac */ /* 0x000e220008000800 */
[----:B------:R-:W-:Y:S01]  /*0770*/  IADD3.X R4, PT, PT, RZ, R67, RZ, P4, !PT ;  /* 0x00000043ff047210 */ /* 0x000fe200027fe4ff */
[----:B------:R-:W2:Y:S04]  /*0780*/  LDCU.64 UR10, c[0x0][0x380] ;  /* 0x00007000ff0a77ac */ /* 0x000ea80008000a00 */
[----:B-1----:R-:W-:Y:S01]  /*0790*/  IMAD R6, R4, UR8, RZ ;  /* 0x0000000804067c24 */ /* 0x002fe2000f8e02ff */
[----:B------:R-:W-:-:S02]  /*07a0*/  MOV R4, R12 ;  /* 0x0000000c00047202 */ /* 0x000fc40000000f00 */
[----:B0-----:R-:W-:-:S03]  /*07b0*/  ISETP.GE.AND P5, PT, R64, UR6, PT ;  /* 0x0000000640007c0c */ /* 0x001fc6000bfa6270 */
[----:B------:R-:W-:Y:S01]  /*07c0*/  IMAD.WIDE.U32 R4, R7, UR8, R4 ;  /* 0x0000000807047c25 */ /* 0x000fe2000f8e0004 */
[----:B------:R-:W-:-:S03]  /*07d0*/  ISETP.GE.AND P6, PT, R80, UR6, PT ;  /* 0x0000000650007c0c */ /* 0x000fc6000bfc6270 */
[----:B------:R-:W-:Y:S01]  /*07e0*/  IMAD R7, R7, UR9, R6 ;  /* 0x0000000907077c24 */ /* 0x000fe2000f8e0206 */
[----:B--2---:R-:W-:-:S04]  /*07f0*/  LEA R6, P4, R4, UR10, 0x1 ;  /* 0x0000000a04067c11 */ /* 0x004fc8000f8808ff */
[----:B------:R-:W-:-:S04]  /*0800*/  IADD3 R5, PT, PT, R5, R7, RZ ;  /* 0x0000000705057210 */ /* 0x000fc80007ffe0ff */
[----:B------:R-:W-:-:S05]  /*0810*/  LEA.HI.X R7, R4, UR11, R5, 0x1, P4 ;  /* 0x0000000b04077c11 */ /* 0x000fca000a0f0c05 */
[----:B------:R1:W5:Y:S04]  /*0820*/  @!P5 LDG.E.128 R56, desc[UR12][R6.64] ;  /* 0x0000000c0638d981 */ /* 0x000368000c1e1d00 */
[----:B------:R1:W5:Y:S02]  /*0830*/  @!P6 LDG.E.128 R36, desc[UR12][R6.64+0x100] ;  /* 0x0001000c0624e981 */ /* 0x000364000c1e1d00 */
.L_x_90:
[----:B------:R-:W-:Y:S05]  /*0840*/  BSYNC.RECONVERGENT B0 ;  /* 0x0000000000007941 */ /* 0x000fea0003800200 */
.L_x_89:
[----:B------:R-:W-:Y:S04]  /*0850*/  BSSY.RECONVERGENT B0, `(.L_x_91) ;  /* 0x0000013000007945 */ /* 0x000fe80003800200 */
[----:B------:R-:W-:Y:S05]  /*0860*/  @P2 BRA `(.L_x_92) ;  /* 0x0000000000442947 */ /* 0x000fea0003800000 */
[----:B------:R-:W2:Y:S01]  /*0870*/  LDCU.64 UR8, c[0x0][0x398] ;  /* 0x00007300ff0877ac */ /* 0x000ea20008000a00 */
[----:B01----:R-:W-:Y:S02]  /*0880*/  IADD3 R7, P4, PT, R66, 0x20, RZ ;  /* 0x0000002042077810 */ /* 0x003fe40007f9e0ff */
[----:B------:R-:W-:Y:S01]  /*0890*/  MOV R5, R15 ;  /* 0x0000000f00057202 */ /* 0x000fe20000000f00 */
[----:B------:R-:W0:Y:S01]  /*08a0*/  LDCU UR6, c[0x0][0x38c] ;  /* 0x00007180ff0677ac */ /* 0x000e220008000800 */
[----:B------:R-:W-:Y:S01]  /*08b0*/  IADD3.X R4, PT, PT, RZ, R67, RZ, P4, !PT ;  /* 0x00000043ff047210 */ /* 0x000fe200027fe4ff */
[----:B------:R-:W1:Y:S04]  /*08c0*/  LDCU.64 UR10, c[0x0][0x380] ;  /* 0x00007000ff0a77ac */ /* 0x000e680008000a00 */
[----:B--2---:R-:W-:Y:S01]  /*08d0*/  IMAD R6, R4, UR8, RZ ;  /* 0x0000000804067c24 */ /* 0x004fe2000f8e02ff */
[----:B------:R-:W-:-:S02]  /*08e0*/  MOV R4, R12 ;  /* 0x0000000c00047202 */ /* 0x000fc40000000f00 */
[----:B0-----:R-:W-:-:S03]  /*08f0*/  ISETP.GE.AND P5, PT, R64, UR6, PT ;  /* 0x0000000640007c0c */ /* 0x001fc6000bfa6270 */
[----:B------:R-:W-:Y:S01]  /*0900*/  IMAD.WIDE.U32 R4, R7, UR8, R4 ;  /* 0x0000000807047c25 */ /* 0x000fe2000f8e0004 */
[----:B------:R-:W-:-:S03]  /*0910*/  ISETP.GE.AND P6, PT, R80, UR6, PT ;  /* 0x0000000650007c0c */ /* 0x000fc6000bfc6270 */
[----:B------:R-:W-:Y:S01]  /*0920*/  IMAD R7, R7, UR9, R6 ;  /* 0x0000000907077c24 */ /* 0x000fe2000f8e0206 */
[----:B-1----:R-:W-:-:S04]  /*0930*/  LEA R6, P4, R4, UR10, 0x1 ;  /* 0x0000000a04067c11 */ /* 0x002fc8000f8808ff */
[----:B------:R-:W-:-:S04]  /*0940*/  IADD3 R5, PT, PT, R5, R7, RZ ;  /* 0x0000000705057210 */ /* 0x000fc80007ffe0ff */
[----:B------:R-:W-:-:S05]  /*0950*/  LEA.HI.X R7, R4, UR11, R5, 0x1, P4 ;  /* 0x0000000b04077c11 */ /* 0x000fca000a0f0c05 */
[----:B------:R2:W5:Y:S04]  /*0960*/  @!P5 LDG.E.128 R8, desc[UR12][R6.64] ;  /* 0x0000000c0608d981 */ /* 0x000568000c1e1d00 */
[----:B------:R2:W5:Y:S02]  /*0970*/  @!P6 LDG.E.128 R28, desc[UR12][R6.64+0x100] ;  /* 0x0001000c061ce981 */ /* 0x000564000c1e1d00 */
.L_x_92:
[----:B------:R-:W-:Y:S05]  /*0980*/  BSYNC.RECONVERGENT B0 ;  /* 0x0000000000007941 */ /* 0x000fea0003800200 */
.L_x_91:
[----:B------:R-:W-:Y:S01]  /*0990*/  ISETP.GE.AND P4, PT, R16, UR18, PT ;  /* 0x0000001210007c0c */ /* 0x000fe2000bf86270 */
[----:B------:R-:W-:Y:S01]  /*09a0*/  BSSY.RECONVERGENT B0, `(.L_x_93) ;  /* 0x0000016000007945 */ /* 0x000fe20003800200 */
[----:B------:R-:W-:Y:S02]  /*09b0*/  CS2R R4, SRZ ;  /* 0x0000000000047805 */ /* 0x000fe4000001ff00 */
[----:B012---:R-:W-:Y:S02]  /*09c0*/  CS2R R6, SRZ ;  /* 0x0000000000067805 */ /* 0x007fe4000001ff00 */
[----:B------:R-:W-:Y:S02]  /*09d0*/  CS2R R20, SRZ ;  /* 0x0000000000147805 */ /* 0x000fe4000001ff00 */
[----:B------:R-:W-:-:S05]  /*09e0*/  CS2R R22, SRZ ;  /* 0x0000000000167805 */ /* 0x000fca000001ff00 */
[----:B------:R-:W-:Y:S05]  /*09f0*/  @P4 BRA `(.L_x_94) ;  /* 0x0000000000404947 */ /* 0x000fea0003800000 */
[----:B------:R-:W0:Y:S01]  /*0a00*/  LDCU.64 UR8, c[0x0][0x398] ;  /* 0x00007300ff0877ac */ /* 0x000e220008000a00 */
[----:B------:R-:W-:Y:S01]  /*0a10*/  IADD3 R17, P5, PT, R66, 0x30, RZ ;  /* 0x0000003042117810 */ /* 0x000fe20007fbe0ff */
[----:B------:R-:W1:Y:S03]  /*0a20*/  LDCU.64 UR10, c[0x0][0x380] ;  /* 0x00007000ff0a77ac */ /* 0x000e660008000a00 */
[----:B------:R-:W-:Y:S01]  /*0a30*/  IADD3.X R13, PT, PT, RZ, R67, RZ, P5, !PT ;  /* 0x00000043ff0d7210 */ /* 0x000fe20002ffe4ff */
[----:B------:R-:W2:Y:S04]  /*0a40*/  LDCU UR6, c[0x0][0x38c] ;  /* 0x00007180ff0677ac */ /* 0x000ea80008000800 */
[----:B0-----:R-:W-:Y:S01]  /*0a50*/  IMAD R14, R13, UR8, RZ ;  /* 0x000000080d0e7c24 */ /* 0x001fe2000f8e02ff */
[----:B------:R-:W-:-:S03]  /*0a60*/  MOV R13, R15 ;  /* 0x0000000f000d7202 */ /* 0x000fc60000000f00 */
[----:B------:R-:W-:Y:S01]  /*0a70*/  IMAD.WIDE.U32 R12, R17, UR8, R12 ;  /* 0x00000008110c7c25 */ /* 0x000fe2000f8e000c */
[----:B--2---:R-:W-:-:S03]  /*0a80*/  ISETP.GE.AND P5, PT, R64, UR6, PT ;  /* 0x0000000640007c0c */ /* 0x004fc6000bfa6270 */
[----:B------:R-:W-:Y:S01]  /*0a90*/  IMAD R17, R17, UR9, R14 ;  /* 0x0000000911117c24 */ /* 0x000fe2000f8e020e */
[----:B-1----:R-:W-:-:S04]  /*0aa0*/  LEA R14, P6, R12, UR10, 0x1 ;  /* 0x0000000a0c0e7c11 */ /* 0x002fc8000f8c08ff */
[----:B------:R-:W-:-:S04]  /*0ab0*/  IADD3 R13, PT, PT, R13, R17, RZ ;  /* 0x000000110d0d7210 */ /* 0x000fc80007ffe0ff */
[----:B------:R-:W-:Y:S02]  /*0ac0*/  LEA.HI.X R15, R12, UR11, R13, 0x1, P6 ;  /* 0x0000000b0c0f7c11 */ /* 0x000fe4000b0f0c0d */
[----:B------:R-:W-:-:S03]  /*0ad0*/  ISETP.GE.AND P6, PT, R80, UR6, PT ;  /* 0x0000000650007c0c */ /* 0x000fc6000bfc6270 */
[----:B------:R0:W5:Y:S10]  /*0ae0*/  @!P5 LDG.E.128 R4, desc[UR12][R14.64] ;  /* 0x0000000c0e04d981 */ /* 0x000174000c1e1d00 */
[----:B------:R0:W5:Y:S02]  /*0af0*/  @!P6 LDG.E.128 R20, desc[UR12][R14.64+0x100] ;  /* 0x0001000c0e14e981 */ /* 0x000164000c1e1d00 */
.L_x_94:
[----:B------:R-:W-:Y:S05]  /*0b00*/  BSYNC.RECONVERGENT B0 ;  /* 0x0000000000007941 */ /* 0x000fea0003800200 */
.L_x_93:
[----:B0-----:R-:W0:Y:S01]  /*0b10*/  LDC.64 R14, c[0x0][0x3c0] ;  /* 0x0000f000ff0e7b82 */ /* 0x001e220000000a00 */
[----:B------:R-:W-:Y:S01]  /*0b20*/  BSSY.RECONVERGENT B0, `(.L_x_95) ;  /* 0x0000024000007945 */ /* 0x000fe20003800200 */
[----:B------:R-:W-:Y:S02]  /*0b30*/  CS2R R60, SRZ ;  /* 0x00000000003c7805 */ /* 0x000fe4000001ff00 */
[----:B------:R-:W-:Y:S02]  /*0b40*/  CS2R R62, SRZ ;  /* 0x00000000003e7805 */ /* 0x000fe4000001ff00 */
[----:B------:R-:W-:Y:S02]  /*0b50*/  CS2R R48, SRZ ;  /* 0x0000000000307805 */ /* 0x000fe4000001ff00 */
[----:B------:R-:W-:Y:S02]  /*0b60*/  CS2R R50, SRZ ;  /* 0x0000000000327805 */ /* 0x000fe4000001ff00 */
[----:B------:R-:W-:-:S02]  /*0b70*/  CS2R R40, SRZ ;  /* 0x0000000000287805 */ /* 0x000fc4000001ff00 */
[----:B------:R-:W-:Y:S01]  /*0b80*/  CS2R R42, SRZ ;  /* 0x00000000002a7805 */ /* 0x000fe2000001ff00 */
[----:B------:R-:W1:Y:S01]  /*0b90*/  LDC.64 R70, c[0x0][0x3c8] ;  /* 0x0000f200ff467b82 */ /* 0x000e620000000a00 */
[----:B------:R-:W-:Y:S02]  /*0ba0*/  CS2R R52, SRZ ;  /* 0x0000000000347805 */ /* 0x000fe4000001ff00 */
[----:B------:R-:W-:Y:S02]  /*0bb0*/  CS2R R54, SRZ ;  /* 0x0000000000367805 */ /* 0x000fe4000001ff00 */
[----:B------:R-:W-:Y:S02]  /*0bc0*/  CS2R R32, SRZ ;  /* 0x0000000000207805 */ /* 0x000fe4000001ff00 */
[----:B------:R-:W-:Y:S02]  /*0bd0*/  CS2R R34, SRZ ;  /* 0x0000000000227805 */ /* 0x000fe4000001ff00 */
[----:B------:R-:W-:-:S02]  /*0be0*/  CS2R R16, SRZ ;  /* 0x0000000000107805 */ /* 0x000fc4000001ff00 */
[----:B------:R-:W-:Y:S02]  /*0bf0*/  CS2R R18, SRZ ;  /* 0x0000000000127805 */ /* 0x000fe4000001ff00 */
[----:B------:R-:W-:Y:S02]  /*0c00*/  CS2R R24, SRZ ;  /* 0x0000000000187805 */ /* 0x000fe4000001ff00 */
[----:B------:R-:W-:Y:S01]  /*0c10*/  CS2R R26, SRZ ;  /* 0x00000000001a7805 */ /* 0x000fe2000001ff00 */
[----:B0-----:R-:W-:-:S04]  /*0c20*/  IMAD.WIDE.U32 R12, R14, UR15, R64 ;  /* 0x0000000f0e0c7c25 */ /* 0x001fc8000f8e0040 */
[----:B------:R-:W-:Y:S01]  /*0c30*/  IMAD R13, R15, UR15, R13 ;  /* 0x0000000f0f0d7c24 */ /* 0x000fe2000f8e020d */
[----:B------:R-:W-:Y:S01]  /*0c40*/  CS2R R14, SRZ ;  /* 0x00000000000e7805 */ /* 0x000fe2000001ff00 */
[----:B-1----:R-:W-:Y:S01]  /*0c50*/  IMAD.WIDE.U32 R68, R70, UR17, R12 ;  /* 0x0000001146447c25 */ /* 0x002fe2000f8e000c */
[----:B------:R-:W-:-:S03]  /*0c60*/  CS2R R12, SRZ ;  /* 0x00000000000c7805 */ /* 0x000fc6000001ff00 */
[----:B------:R-:W-:Y:S01]  /*0c70*/  IMAD R71, R71, UR17, R69 ;  /* 0x0000001147477c24 */ /* 0x000fe2000f8e0245 */
[----:B------:R-:W-:Y:S06]  /*0c80*/  @P3 BRA `(.L_x_96) ;  /* 0x0000000000343947 */ /* 0x000fec0003800000 */
[----:B------:R-:W0:Y:S01]  /*0c90*/  LDCU.128 UR8, c[0x0][0x3b0] ;  /* 0x00007600ff0877ac */ /* 0x000e220008000c00 */
[----:B------:R-:W-:Y:S01]  /*0ca0*/  MOV R70, R68 ;  /* 0x0000004400467202 */ /* 0x000fe20000000f00 */
[----:B------:R-:W1:Y:S01]  /*0cb0*/  LDCU UR6, c[0x0][0x38c] ;  /* 0x00007180ff0677ac */ /* 0x000e620008000800 */
[----:B0-----:R-:W-:-:S03]  /*0cc0*/  IMAD R79, R67, UR10, RZ ;  /* 0x0000000a434f7c24 */ /* 0x001fc6000f8e02ff */
[----:B------:R-:W-:Y:S01]  /*0cd0*/  IMAD.WIDE.U32 R76, R66, UR10, R70 ;  /* 0x0000000a424c7c25 */ /* 0x000fe2000f8e0046 */
[----:B-1----:R-:W-:-:S03]  /*0ce0*/  ISETP.GE.AND P5, PT, R64, UR6, PT ;  /* 0x0000000640007c0c */ /* 0x002fc6000bfa6270 */
[----:B------:R-:W-:Y:S01]  /*0cf0*/  IMAD R79, R66, UR11, R79 ;  /* 0x0000000b424f7c24 */ /* 0x000fe2000f8e024f */
[----:B------:R-:W-:Y:S02]  /*0d00*/  ISETP.GE.AND P6, PT, R80, UR6, PT ;  /* 0x0000000650007c0c */ /* 0x000fe4000bfc6270 */
[----:B------:R-:W-:Y:S02]  /*0d10*/  LEA R78, P3, R76, UR8, 0x1 ;  /* 0x000000084c4e7c11 */ /* 0x000fe4000f8608ff */
[----:B------:R-:W-:-:S04]  /*0d20*/  IADD3 R77, PT, PT, R77, R79, RZ ;  /* 0x0000004f4d4d7210 */ /* 0x000fc80007ffe0ff */
[----:B------:R-:W-:-:S05]  /*0d30*/  LEA.HI.X R79, R76, UR9, R77, 0x1, P3 ;  /* 0x000000094c4f7c11 */ /* 0x000fca00098f0c4d */
[----:B------:R0:W5:Y:S04]  /*0d40*/  @!P5 LDG.E.128 R60, desc[UR12][R78.64] ;  /* 0x0000000c4e3cd981 */ /* 0x000168000c1e1d00 */
[----:B------:R0:W5:Y:S02]  /*0d50*/  @!P6 LDG.E.128 R48, desc[UR12][R78.64+0x100] ;  /* 0x0001000c4e30e981 */ /* 0x000164000c1e1d00 */
.L_x_96:
[----:B------:R-:W-:Y:S05]  /*0d60*/  BSYNC.RECONVERGENT B0 ;  /* 0x0000000000007941 */ /* 0x000fea0003800200 */
.L_x_95:
[----:B------:R-:W-:Y:S04]  /*0d70*/  BSSY.RECONVERGENT B0, `(.L_x_97) ;  /* 0x0000012000007945 */ /* 0x000fe80003800200 */
[----:B------:R-:W-:Y:S05]  /*0d80*/  @P1 BRA `(.L_x_98) ;  /* 0x0000000000401947 */ /* 0x000fea0003800000 */
[----:B------:R-:W1:Y:S01]  /*0d90*/  LDCU.128 UR8, c[0x0][0x3b0] ;  /* 0x00007600ff0877ac */ /* 0x000e620008000c00 */
[----:B0-----:R-:W-:Y:S02]  /*0da0*/  IADD3 R79, P1, PT, R66, 0x10, RZ ;  /* 0x00000010424f7810 */ /* 0x001fe40007f3e0ff */
[----:B------:R-:W-:Y:S01]  /*0db0*/  MOV R76, R68 ;  /* 0x00000044004c7202 */ /* 0x000fe20000000f00 */
[----:B------:R-:W0:Y:S01]  /*0dc0*/  LDCU UR6, c[0x0][0x38c] ;  /* 0x00007180ff0677ac */ /* 0x000e220008000800 */
[----:B------:R-:W-:Y:S02]  /*0dd0*/  IADD3.X R78, PT, PT, RZ, R67, RZ, P1, !PT ;  /* 0x00000043ff4e7210 */ /* 0x000fe40000ffe4ff */
        /* <DEDUP_REMOVED lines=11> */
.L_x_98:
[----:B------:R-:W-:Y:S05]  /*0e90*/  BSYNC.RECONVERGENT B0 ;  /* 0x0000000000007941 */ /* 0x000fea0003800200 */
.L_x_97:
[----:B------:R-:W-:Y:S04]  /*0ea0*/  BSSY.RECONVERGENT B0, `(.L_x_99) ;  /* 0x0000012000007945 */ /* 0x000fe80003800200 */
[----:B------:R-:W-:Y:S05]  /*0eb0*/  @P2 BRA `(.L_x_100) ;  /* 0x0000000000402947 */ /* 0x000fea0003800000 */
[----:B------:R-:W2:Y:S01]  /*0ec0*/  LDCU.128 UR8, c[0x0][0x3b0] ;  /* 0x00007600ff0877ac */ /* 0x000ea20008000c00 */
[----:B01----:R-:W-:Y:S02]  /*0ed0*/  IADD3 R79, P1, PT, R66, 0x20, RZ ;  /* 0x00000020424f7810 */ /* 0x003fe40007f3e0ff */
[----:B------:R-:W-:Y:S01]  /*0ee0*/  MOV R76, R68 ;  /* 0x00000044004c7202 */ /* 0x000fe20000000f00 */
[----:B------:R-:W0:Y:S01]  /*0ef0*/  LDCU UR6, c[0x0][0x38c] ;  /* 0x00007180ff0677ac */ /* 0x000e220008000800 */
[----:B------:R-:W-:Y:S02]  /*0f00*/  IADD3.X R78, PT, PT, RZ, R67, RZ, P1, !PT ;  /* 0x00000043ff4e7210 */ /* 0x000fe40000ffe4ff */
        /* <DEDUP_REMOVED lines=11> */
.L_x_100:
[----:B------:R-:W-:Y:S05]  /*0fc0*/  BSYNC.RECONVERGENT B0 ;  /* 0x0000000000007941 */ /* 0x000fea0003800200 */
.L_x_99:
[----:B------:R-:W-:Y:S04]  /*0fd0*/  BSSY.RECONVERGENT B0, `(.L_x_101) ;  /* 0x0000012000007945 */ /* 0x000fe80003800200 */
[----:B------:R-:W-:Y:S05]  /*0fe0*/  @P4 BRA `(.L_x_102) ;  /* 0x0000000000404947 */ /* 0x000fea0003800000 */
[----:B------:R-:W3:Y:S01]  /*0ff0*/  LDCU.128 UR8, c[0x0][0x3b0] ;  /* 0x00007600ff0877ac */ /* 0x000ee20008000c00 */
[----:B------:R-:W-:Y:S02]  /*1000*/  IADD3 R69, P1, PT, R66, 0x30, RZ ;  /* 0x0000003042457810 */ /* 0x000fe40007f3e0ff */
[----:B------:R-:W-:Y:S01]  /*1010*/  MOV R66, R68 ;  /* 0x0000004400427202 */ /* 0x000fe20000000f00 */
[----:B------:R-:W4:Y:S01]  /*1020*/  LDCU UR6, c[0x0][0x38c] ;  /* 0x00007180ff0677ac */ /* 0x000f220008000800 */
[----:B------:R-:W-:Y:S02]  /*1030*/  IADD3.X R65, PT, PT, RZ, R67, RZ, P1, !PT ;  /* 0x00000043ff417210 */ /* 0x000fe40000ffe4ff */
[----:B------:R-:W-:-:S03]  /*1040*/  MOV R67, R71 ;  /* 0x0000004700437202 */ /* 0x000fc60000000f00 */
        /* <DEDUP_REMOVED lines=10> */
.L_x_102:
[----:B------:R-:W-:Y:S05]  /*10f0*/  BSYNC.RECONVERGENT B0 ;  /* 0x0000000000007941 */ /* 0x000fea0003800200 */
.L_x_101:
[----:B---3-5:R-:W-:Y:S02]  /*1100*/  HADD2.F32 R64, -RZ, R60.H0_H0 ;  /* 0x2000003cff407230 */ /* 0x028fe40000004100 */
[----:B------:R-:W-:Y:S02]  /*1110*/  HADD2.F32 R65, -RZ, R72.H1_H1 ;  /* 0x30000048ff417230 */ /* 0x000fe40000004100 */
[----:B------:R-:W-:Y:S02]  /*1120*/  HADD2.F32 R60, -RZ, R60.H1_H1 ;  /* 0x3000003cff3c7230 */ /* 0x000fe40000004100 */
[----:B------:R-:W-:Y:S02]  /*1130*/  HADD2.F32 R84, -RZ, R56.H1_H1 ;  /* 0x30000038ff547230 */ /* 0x000fe40000004100 */
[----:B------:R-:W-:Y:S02]  /*1140*/  HADD2.F32 R89, -RZ, R12.H1_H1 ;  /* 0x3000000cff597230 */ /* 0x000fe40000004100 */
[----:B------:R-:W-:Y:S01]  /*1150*/  FMUL.FTZ R116, R65, R60 ;  /* 0x0000003c41747220 */ /* 0x000fe20000410000 */
[----:B------:R-:W-:-:S02]  /*1160*/  HADD2.F32 R80, -RZ, R48.H0_H0 ;  /* 0x20000030ff507230 */ /* 0x000fc40000004100 */
[----:B------:R-:W-:Y:S02]  /*1170*/  HADD2.F32 R81, -RZ, R48.H1_H1 ;  /* 0x30000030ff517230 */ /* 0x000fe40000004100 */
[----:B------:R-:W-:Y:S01]  /*1180*/  FMUL.FTZ R114, R84, R89 ;  /* 0x0000005954727220 */ /* 0x000fe20000410000 */
[--C-:B012---:R-:W-:Y:S02]  /*1190*/  HADD2.F32 R79, -RZ, R49.reuse.H0_H0 ;  /* 0x20000031ff4f7230 */ /* 0x107fe40000004100 */
[----:B------:R-:W-:Y:S02]  /*11a0*/  HADD2.F32 R82, -RZ, R49.H1_H1 ;  /* 0x30000031ff527230 */ /* 0x000fe40000004100 */
[--C-:B------:R-:W-:Y:S02]  /*11b0*/  HADD2.F32 R48, -RZ, R50.reuse.H0_H0 ;  /* 0x20000032ff307230 */ /* 0x100fe40000004100 */
[----:B------:R-:W-:Y:S02]  /*11c0*/  HADD2.F32 R83, -RZ, R50.H1_H1 ;  /* 0x30000032ff537230 */ /* 0x000fe40000004100 */
[----:B------:R-:W-:-:S02]  /*11d0*/  HADD2.F32 R49, -RZ, R51.H0_H0 ;  /* 0x20000033ff317230 */ /* 0x000fc40000004100 */
[----:B------:R-:W-:Y:S02]  /*11e0*/  HADD2.F32 R50, -RZ, R51.H1_H1 ;  /* 0x30000033ff327230 */ /* 0x000fe40000004100 */
[----:B------:R-:W-:Y:S02]  /*11f0*/  HADD2.F32 R112, -RZ, R8.H1_H1 ;  /* 0x30000008ff707230 */ /* 0x000fe40000004100 */
[----:B------:R-:W-:Y:S02]  /*1200*/  HADD2.F32 R109, -RZ, R52.H1_H1 ;  /* 0x30000034ff6d7230 */ /* 0x000fe40000004100 */
[----:B------:R-:W-:Y:S02]  /*1210*/  HADD2.F32 R67, -RZ, R72.H0_H0 ;  /* 0x20000048ff437230 */ /* 0x000fe40000004100 */
[----:B------:R-:W-:Y:S02]  /*1220*/  HADD2.F32 R51, -RZ, R56.H0_H0 ;  /* 0x20000038ff337230 */ /* 0x000fe40000004100 */
[----:B------:R-:W-:Y:S01]  /*1230*/  FMUL.FTZ R112, R112, R109 ;  /* 0x0000006d70707220 */ /* 0x000fe20000410000 */
[----:B------:R-:W-:-:S02]  /*1240*/  HADD2.F32 R88, -RZ, R12.H0_H0 ;  /* 0x2000000cff587230 */ /* 0x000fc40000004100 */
[----:B------:R-:W-:Y:S01]  /*1250*/  FFMA.FTZ R67, R67, R64, R116 ;  /* 0x0000004043437223 */ /* 0x000fe20000010074 */
[--C-:B------:R-:W-:Y:S02]  /*1260*/  HADD2.F32 R95, -RZ, R40.reuse.H0_H0 ;  /* 0x20000028ff5f7230 */ /* 0x100fe40000004100 */
[----:B------:R-:W-:Y:S02]  /*1270*/  HADD2.F32 R97, -RZ, R40.H1_H1 ;  /* 0x30000028ff617230 */ /* 0x000fe40000004100 */
[----:B------:R-:W-:Y:S01]  /*1280*/  FFMA.FTZ R51, R51, R88, R114 ;  /* 0x0000005833337223 */ /* 0x000fe20000010072 */
[--C-:B------:R-:W-:Y:S02]  /*1290*/  HADD2.F32 R40, -RZ, R41.reuse.H0_H0 ;  /* 0x20000029ff287230 */ /* 0x100fe40000004100 */
[----:B------:R-:W-:Y:S02]  /*12a0*/  HADD2.F32 R98, -RZ, R41.H1_H1 ;  /* 0x30000029ff627230 */ /* 0x000fe40000004100 */
[----:B------:R-:W-:-:S02]  /*12b0*/  HADD2.F32 R96, -RZ, R42.H0_H0 ;  /* 0x2000002aff607230 */ /* 0x000fc40000004100 */
[----:B------:R-:W-:Y:S02]  /*12c0*/  HADD2.F32 R99, -RZ, R42.H1_H1 ;  /* 0x3000002aff637230 */ /* 0x000fe40000004100 */
[----:B------:R-:W-:Y:S02]  /*12d0*/  HADD2.F32 R110, -RZ, R4.H1_H1 ;  /* 0x30000004ff6e7230 */ /* 0x000fe40000004100 */
[----:B------:R-:W-:Y:S02]  /*12e0*/  HADD2.F32 R111, -RZ, R16.H1_H1 ;  /* 0x30000010ff6f7230 */ /* 0x000fe40000004100 */
[--C-:B------:R-:W-:Y:S02]  /*12f0*/  HADD2.F32 R41, -RZ, R43.reuse.H0_H0 ;  /* 0x2000002bff297230 */ /* 0x100fe40000004100 */
[----:B------:R-:W-:Y:S02]  /*1300*/  HADD2.F32 R42, -RZ, R43.H1_H1 ;  /* 0x3000002bff2a7230 */ /* 0x000fe40000004100 */
[----:B------:R-:W-:-:S02]  /*1310*/  HADD2.F32 R43, -RZ, R8.H0_H0 ;  /* 0x20000008ff2b7230 */ /* 0x000fc40000004100 */
[----:B------:R-:W-:Y:S02]  /*1320*/  HADD2.F32 R102, -RZ, R52.H0_H0 ;  /* 0x20000034ff667230 */ /* 0x000fe40000004100 */
[--C-:B------:R-:W-:Y:S02]  /*1330*/  HADD2.F32 R60, -RZ, R32.reuse.H0_H0 ;  /* 0x20000020ff3c7230 */ /* 0x100fe40000004100 */
[----:B------:R-:W-:Y:S02]  /*1340*/  HADD2.F32 R89, -RZ, R32.H1_H1 ;  /* 0x30000020ff597230 */ /* 0x000fe40000004100 */
[--C-:B------:R-:W-:Y:S02]  /*1350*/  HADD2.F32 R65, -RZ, R33.reuse.H0_H0 ;  /* 0x20000021ff417230 */ /* 0x100fe40000004100 */
[----:B------:R-:W-:Y:S02]  /*1360*/  HADD2.F32 R84, -RZ, R33.H1_H1 ;  /* 0x30000021ff547230 */ /* 0x000fe40000004100 */
[----:B------:R-:W-:-:S02]  /*1370*/  HADD2.F32 R32, -RZ, R34.H0_H0 ;  /* 0x20000022ff207230 */ /* 0x000fc40000004100 */
[----:B------:R-:W-:Y:S02]  /*1380*/  HADD2.F32 R109, -RZ, R34.H1_H1 ;  /* 0x30000022ff6d7230 */ /* 0x000fe40000004100 */
[--C-:B------:R-:W-:Y:S02]  /*1390*/  HADD2.F32 R33, -RZ, R35.reuse.H0_H0 ;  /* 0x20000023ff217230 */ /* 0x100fe40000004100 */
[----:B------:R-:W-:Y:S02]  /*13a0*/  HADD2.F32 R34, -RZ, R35.H1_H1 ;  /* 0x30000023ff227230 */ /* 0x000fe40000004100 */
[----:B------:R-:W-:Y:S01]  /*13b0*/  FMUL.FTZ R35, R110, R111 ;  /* 0x0000006f6e237220 */ /* 0x000fe20000410000 */
[----:B------:R-:W-:Y:S02]  /*13c0*/  HADD2.F32 R116, -RZ, R4.H0_H0 ;  /* 0x20000004ff747230 */ /* 0x000fe40000004100 */
[----:B------:R-:W-:Y:S01]  /*13d0*/  FFMA.FTZ R111, R43, R102, R112 ;  /* 0x000000662b6f7223 */ /* 0x000fe20000010070 */
[----:B------:R-:W-:-:S02]  /*13e0*/  HADD2.F32 R88, -RZ, R16.H0_H0 ;  /* 0x20000010ff587230 */ /* 0x000fc40000004100 */
[--C-:B------:R-:W-:Y:S02]  /*13f0*/  HADD2.F32 R66, -RZ, R73.reuse.H0_H0 ;  /* 0x20000049ff427230 */ /* 0x100fe40000004100 */
[----:B------:R-:W-:Y:S02]  /*1400*/  HADD2.F32 R3, -RZ, R73.H1_H1 ;  /* 0x30000049ff037230 */ /* 0x000fe40000004100 */
[----:B------:R-:W-:Y:S01]  /*1410*/  FFMA.FTZ R35, R116, R88, R35 ;  /* 0x0000005874237223 */ /* 0x000fe20000010023 */
[----:B------:R-:W-:Y:S02]  /*1420*/  HADD2.F32 R73, -RZ, R61.H0_H0 ;  /* 0x2000003dff497230 */ /* 0x000fe40000004100 */
        /* <DEDUP_REMOVED lines=10> */
[----:B------:R-:W-:-:S02]  /*14d0*/  HADD2.F32 R57, -RZ, R57.H1_H1 ;  /* 0x30000039ff397230 */ /* 0x000fc40000004100 */
[----:B------:R-:W-:Y:S01]  /*14e0*/  FFMA.FTZ R4, R4, R43, R35 ;  /* 0x0000002b04047223 */ /* 0x000fe20000010023 */
[----:B------:R-:W-:Y:S02]  /*14f0*/  HADD2.F32 R12, -RZ, R13.H1_H1 ;  /* 0x3000000dff0c7230 */ /* 0x000fe40000004100 */
[----:B------:R-:W-:Y:S01]  /*1500*/  FFMA.FTZ R3, R3, R72, R88 ;  /* 0x0000004803037223 */ /* 0x000fe20000010058 */
[----:B------:R-:W-:Y:S02]  /*1510*/  HADD2.F32 R100, -RZ, R9.H1_H1 ;  /* 0x30000009ff647230 */ /* 0x000fe40000004100 */
[----:B------:R-:W-:Y:S02]  /*1520*/  HADD2.F32 R53, -RZ, R53.H1_H1 ;  /* 0x30000035ff357230 */ /* 0x000fe40000004100 */
[----:B------:R-:W-:Y:S01]  /*1530*/  FFMA.FTZ R12, R57, R12, R112 ;  /* 0x0000000c390c7223 */ /* 0x000fe20000010070 */
[----:B------:R-:W-:Y:S02]  /*1540*/  HADD2.F32 R5, -RZ, R5.H1_H1 ;  /* 0x30000005ff057230 */ /* 0x000fe40000004100 */
[----:B------:R-:W-:-:S02]  /*1550*/  HADD2.F32 R16, -RZ, R17.H1_H1 ;  /* 0x30000011ff107230 */ /* 0x000fc40000004100 */
        /* <DEDUP_REMOVED lines=37> */
[----:B------:R-:W-:-:S02]  /*17b0*/  HADD2.F32 R68, -RZ, R75.H1_H1 ;  /* 0x3000004bff447230 */ /* 0x000fc40000004100 */
[----:B------:R-:W-:Y:S02]  /*17c0*/  HADD2.F32 R75, -RZ, R63.H1_H1 ;  /* 0x3000003fff4b7230 */ /* 0x000fe40000004100 */
[----:B------:R-:W-:Y:S01]  /*17d0*/  FFMA.FTZ R110, R110, R113, R5 ;  /* 0x000000716e6e7223 */ /* 0x000fe20000010005 */
[----:B------:R-:W-:Y:S01]  /*17e0*/  HADD2.F32 R59, -RZ, R59.H1_H1 ;  /* 0x3000003bff3b7230 */ /* 0x000fe20000004100 */
[----:B------:R-:W0:Y:S01]  /*17f0*/  @!P0 LDC.64 R4, c[0x0][0x3f8] ;  /* 0x0000fe00ff048b82 */ /* 0x000e220000000a00 */
        /* <DEDUP_REMOVED lines=8> */
[----:B------:R-:W-:Y:S02]  /*1880*/  HADD2.F32 R63, -RZ, R44.H0_H0 ;  /* 0x2000002cff3f7230 */ /* 0x000fe40000004100 */
[----:B------:R-:W-:Y:S02]  /*1890*/  HADD2.F32 R14, -RZ, R36.H0_H0 ;  /* 0x20000024ff0e7230 */ /* 0x000fe40000004100 */
[----:B------:R-:W-:Y:S01]  /*18a0*/  FFMA.FTZ R18, R7, R18, R110 ;  /* 0x0000001207127223 */ /* 0x000fe2000001006e */
[----:B------:R-:W-:-:S02]  /*18b0*/  HADD2.F32 R55, -RZ, R28.H0_H0 ;  /* 0x2000001cff377230 */ /* 0x000fc40000004100 */
[----:B------:R-:W-:Y:S01]  /*18c0*/  FFMA.FTZ R63, R63, R80, R68 ;  /* 0x000000503f3f7223 */ /* 0x000fe20000010044 */
[----:B------:R-:W-:Y:S02]  /*18d0*/  HADD2.F32 R67, -RZ, R20.H0_H0 ;  /* 0x20000014ff437230 */ /* 0x000fe40000004100 */
[----:B------:R-:W-:Y:S01]  /*18e0*/  FFMA.FTZ R59, R14, R95, R59 ;  /* 0x0000005f0e3b7223 */ /* 0x000fe2000001003b */
[----:B------:R-:W-:Y:S02]  /*18f0*/  HADD2.F32 R102, -RZ, R24.H0_H0 ;  /* 0x20000018ff667230 */ /* 0x000fe40000004100 */
[----:B------:R-:W-:Y:S01]  /*1900*/  FFMA.FTZ R55, R55, R60, R10 ;  /* 0x0000003c37377223 */ /* 0x000fe2000001000a */
[----:B------:R-:W-:Y:S02]  /*1910*/  HADD2.F32 R76, -RZ, R44.H1_H1 ;  /* 0x3000002cff4c7230 */ /* 0x000fe40000004100 */
[----:B------:R-:W-:Y:S02]  /*1920*/  HADD2.F32 R36, -RZ, R36.H1_H1 ;  /* 0x30000024ff247230 */ /* 0x000fe40000004100 */
[----:B------:R-:W-:Y:S01]  /*1930*/  FFMA.FTZ R67, R67, R102, R18 ;  /* 0x0000006643437223 */ /* 0x000fe20000010012 */
[----:B------:R-:W-:-:S02]  /*1940*/  HADD2.F32 R106, -RZ, R28.H1_H1 ;  /* 0x3000001cff6a7230 */ /* 0x000fc40000004100 */
[----:B------:R-:W-:Y:S01]  /*1950*/  FFMA.FTZ R63, R76, R81, R63 ;  /* 0x000000514c3f7223 */ /* 0x000fe2000001003f */
[----:B------:R-:W-:Y:S02]  /*1960*/  HADD2.F32 R20, -RZ, R20.H1_H1 ;  /* 0x30000014ff147230 */ /* 0x000fe40000004100 */
[----:B------:R-:W-:Y:S01]  /*1970*/  FFMA.FTZ R36, R36, R97, R59 ;  /* 0x0000006124247223 */ /* 0x000fe2000001003b */
[----:B------:R-:W-:Y:S02]  /*1980*/  HADD2.F32 R87, -RZ, R24.H1_H1 ;  /* 0x30000018ff577230 */ /* 0x000fe40000004100 */
[----:B------:R-:W-:Y:S01]  /*1990*/  FFMA.FTZ R55, R106, R89, R55 ;  /* 0x000000596a377223 */ /* 0x000fe20000010037 */
[----:B------:R-:W-:Y:S01]  /*19a0*/  HADD2.F32 R44, -RZ, R45.H0_H0 ;  /* 0x2000002dff2c7230 */ /* 0x000fe20000004100 */
[----:B0-----:R-:W-:Y:S01]  /*19b0*/  @!P0 LEA R4, P1, R2, R4, 0x2 ;  /* 0x0000000402048211 */ /* 0x001fe200078210ff */
        /* <DEDUP_REMOVED lines=8> */
[----:B------:R-:W-:Y:S01]  /*1a40*/  HADD2.F32 R77, -RZ, R45.H1_H1 ;  /* 0x3000002dff4d7230 */ /* 0x000fe20000004100 */
[----:B------:R-:W-:Y:S01]  /*1a50*/  @!P0 LEA.HI.X R5, R2, R5, R0, 0x2, P1 ;  /* 0x0000000502058211 */ /* 0x000fe200008f1400 */
        /* <DEDUP_REMOVED lines=9> */
[----:B------:R-:W-:Y:S01]  /*1af0*/  MOV R0, 0x7f800000 ;  /* 0x7f80000000007802 */ /* 0x000fe20000000f00 */
        /* <DEDUP_REMOVED lines=9> */
[----:B------:R0:W5:Y:S01]  /*1b90*/  @!P0 LDG.E R0, desc[UR12][R4.64] ;  /* 0x0000000c04008981 */ /* 0x000162000c1e1900 */
        /* <DEDUP_REMOVED lines=26> */
[----:B------:R-:W1:Y:S02]  /*1d40*/  SHFL.BFLY PT, R3, R46, 0x8, 0x1f ;  /* 0x0d001f002e037f89 */ /* 0x000e6400000e0000 */
[----:B------:R-:W-:Y:S02]  /*1d50*/  FFMA.FTZ R22, R23, R8, R22 ;  /* 0x0000000817167223 */ /* 0x000fe40000010016 */
[----:B------:R-:W2:Y:S04]  /*1d60*/  SHFL.BFLY PT, R7, R38, 0x8, 0x1f ;  /* 0x0d001f0026077f89 */ /* 0x000ea800000e0000 */
[----:B------:R-:W3:Y:S04]  /*1d70*/  SHFL.BFLY PT, R9, R30, 0x8, 0x1f ;  /* 0x0d001f001e097f89 */ /* 0x000ee800000e0000 */
[----:B------:R-:W4:Y:S01]  /*1d80*/  SHFL.BFLY PT, R11, R22, 0x8, 0x1f ;  /* 0x0d001f00160b7f89 */ /* 0x000f2200000e0000 */
[----:B-1----:R-:W-:Y:S01]  /*1d90*/  FADD.FTZ R3, R46, R3 ;  /* 0x000000032e037221 */ /* 0x002fe20000010000 */
[----:B--2---:R-:W-:Y:S01]  /*1da0*/  FADD.FTZ R7, R38, R7 ;  /* 0x0000000726077221 */ /* 0x004fe20000010000 */
[----:B---3--:R-:W-:Y:S01]  /*1db0*/  FADD.FTZ R8, R30, R9 ;  /* 0x000000091e087221 */ /* 0x008fe20000010000 */
[----:B----4-:R-:W-:-:S02]  /*1dc0*/  FADD.FTZ R12, R22, R11 ;  /* 0x0000000b160c7221 */ /* 0x010fc40000010000 */
[----:B------:R-:W1:Y:S04]  /*1dd0*/  SHFL.BFLY PT, R2, R3, 0x4, 0x1f ;  /* 0x0c801f0003027f89 */ /* 0x000e6800000e0000 */
[----:B------:R-:W2:Y:S04]  /*1de0*/  SHFL.BFLY PT, R6, R7, 0x4, 0x1f ;  /* 0x0c801f0007067f89 */ /* 0x000ea800000e0000 */
[----:B------:R-:W3:Y:S04]  /*1df0*/  SHFL.BFLY PT, R9, R8, 0x4, 0x1f ;  /* 0x0c801f0008097f89 */ /* 0x000ee800000e0000 */
[----:B------:R-:W4:Y:S01]  /*1e00*/  SHFL.BFLY PT, R11, R12, 0x4, 0x1f ;  /* 0x0c801f000c0b7f89 */ /* 0x000f2200000e0000 */
[----:B------:R-:W0:Y:S01]  /*1e10*/  S2R R14, SR_TID.X ;  /* 0x00000000000e7919 */ /* 0x000e220000002100 */
[----:B-1----:R-:W-:Y:S01]  /*1e20*/  FADD.FTZ R2, R3, R2 ;  /* 0x0000000203027221 */ /* 0x002fe20000010000 */
[----:B--2---:R-:W-:Y:S01]  /*1e30*/  FADD.FTZ R6, R7, R6 ;  /* 0x0000000607067221 */ /* 0x004fe20000010000 */
[----:B---3--:R-:W-:Y:S01]  /*1e40*/  FADD.FTZ R10, R8, R9 ;  /* 0x00000009080a7221 */ /* 0x008fe20000010000 */
[----:B----4-:R-:W-:-:S02]  /*1e50*/  FADD.FTZ R13, R12, R11 ;  /* 0x0000000b0c0d7221 */ /* 0x010fc40000010000 */
[----:B0-----:R-:W0:Y:S04]  /*1e60*/  SHFL.BFLY PT, R5, R2, 0x2, 0x1f ;  /* 0x0c401f0002057f89 */ /* 0x001e2800000e0000 */
[----:B------:R-:W1:Y:S04]  /*1e70*/  SHFL.BFLY PT, R9, R6, 0x2, 0x1f ;  /* 0x0c401f0006097f89 */ /* 0x000e6800000e0000 */
[----:B------:R-:W2:Y:S04]  /*1e80*/  SHFL.BFLY PT, R11, R10, 0x2, 0x1f ;  /* 0x0c401f000a0b7f89 */ /* 0x000ea800000e0000 */
[----:B------:R-:W3:Y:S01]  /*1e90*/  SHFL.BFLY PT, R4, R13, 0x2, 0x1f ;  /* 0x0c401f000d047f89 */ /* 0x000ee200000e0000 */
[----:B------:R-:W-:Y:S01]  /*1ea0*/  SHF.L.U32 R7, R14, 0x3, RZ ;  /* 0x000000030e077819 */ /* 0x000fe200000006ff */
[----:B0-----:R-:W-:Y:S01]  /*1eb0*/  FADD.FTZ R5, R2, R5 ;  /* 0x0000000502057221 */ /* 0x001fe20000010000 */
[----:B-1----:R-:W-:Y:S01]  /*1ec0*/  FADD.FTZ R9, R6, R9 ;  /* 0x0000000906097221 */ /* 0x002fe20000010000 */
[----:B--2---:R-:W-:Y:S01]  /*1ed0*/  FADD.FTZ R11, R10, R11 ;  /* 0x0000000b0a0b7221 */ /* 0x004fe20000010000 */
[----:B---3--:R-:W-:-:S03]  /*1ee0*/  FADD.FTZ R3, R13, R4 ;  /* 0x000000040d037221 */ /* 0x008fc60000010000 */
[----:B------:R-:W0:Y:S04]  /*1ef0*/  SHFL.BFLY PT, R8, R9, 0x1, 0x1f ;  /* 0x0c201f0009087f89 */ /* 0x000e2800000e0000 */
[----:B------:R-:W1:Y:S04]  /*1f00*/  SHFL.BFLY PT, R4, R5, 0x1, 0x1f ;  /* 0x0c201f0005047f89 */ /* 0x000e6800000e0000 */
[----:B------:R-:W2:Y:S04]  /*1f10*/  SHFL.BFLY PT, R2, R11, 0x1, 0x1f ;  /* 0x0c201f000b027f89 */ /* 0x000ea800000e0000 */
[----:B------:R-:W3:Y:S01]  /*1f20*/  SHFL.BFLY PT, R6, R3, 0x1, 0x1f ;  /* 0x0c201f0003067f89 */ /* 0x000ee200000e0000 */
[----:B------:R-:W-:Y:S01]  /*1f30*/  LOP3.LUT P0, RZ, R7, 0x78, RZ, 0xc0, !PT ;  /* 0x0000007807ff7812 */ /* 0x000fe2000780c0ff */
[----:B------:R-:W-:Y:S01]  /*1f40*/  USHF.L.U32 UR21, UR16, 0x6, URZ ;  /* 0x0000000610157899 */ /* 0x000fe200080006ff */
[----:B------:R-:W-:Y:S01]  /*1f50*/  BSSY.RECONVERGENT B0, `(.L_x_103) ;  /* 0x0000025000007945 */ /* 0x000fe20003800200 */
[----:B------:R-:W-:Y:S01]  /*1f60*/  USHF.R.S32.HI UR20, URZ, 0x1f, UR4 ;  /* 0x0000001fff147899 */ /* 0x000fe20008011404 */
[----:B0-----:R-:W-:Y:S01]  /*1f70*/  FADD.FTZ R8, R9, R8 ;  /* 0x0000000809087221 */ /* 0x001fe20000010000 */
[----:B-1----:R-:W-:Y:S01]  /*1f80*/  FADD.FTZ R7, R5, R4 ;  /* 0x0000000405077221 */ /* 0x002fe20000010000 */
[----:B--2---:R-:W-:Y:S01]  /*1f90*/  FADD.FTZ R10, R11, R2 ;  /* 0x000000020b0a7221 */ /* 0x004fe20000010000 */
[----:B---3--:R-:W-:-:S06]  /*1fa0*/  FADD.FTZ R6, R3, R6 ;  /* 0x0000000603067221 */ /* 0x008fcc0000010000 */
[----:B------:R-:W-:Y:S05]  /*1fb0*/  @P0 BRA `(.L_x_104) ;  /* 0x0000000000780947 */ /* 0x000fea0003800000 */
[----:B------:R-:W0:Y:S01]  /*1fc0*/  LDCU.64 UR8, c[0x0][0x3e8] ;  /* 0x00007d00ff0877ac */ /* 0x000e220008000a00 */
[----:B------:R-:W-:Y:S01]  /*1fd0*/  SHF.R.U32.HI R2, RZ, 0x4, R14 ;  /* 0x00000004ff027819 */ /* 0x000fe2000001160e */
[----:B------:R-:W1:Y:S03]  /*1fe0*/  LDCU.64 UR10, c[0x0][0x3f0] ;  /* 0x00007e00ff0a77ac */ /* 0x000e660008000a00 */
[C---:B------:R-:W-:Y:S02]  /*1ff0*/  IADD3 R9, PT, PT, R2.reuse, 0x10, RZ ;  /* 0x0000001002097810 */ /* 0x040fe40007ffe0ff */
[C---:B------:R-:W-:Y:S01]  /*2000*/  IADD3 R11, PT, PT, R2.reuse, 0x20, RZ ;  /* 0x00000020020b7810 */ /* 0x040fe20007ffe0ff */
[----:B------:R-:W-:Y:S01]  /*2010*/  UIADD3 UR6, UP0, UPT, UR21, UR4, URZ ;  /* 0x0000000415067290 */ /* 0x000fe2000ff1e0ff */
[----:B------:R-:W-:Y:S01]  /*2020*/  IADD3 R5, PT, PT, R2, 0x30, RZ ;  /* 0x0000003002057810 */ /* 0x000fe20007ffe0ff */
[----:B------:R-:W2:Y:S02]  /*2030*/  LDCU.64 UR18, c[0x0][0x3d0] ;  /* 0x00007a00ff1277ac */ /* 0x000ea40008000a00 */
[----:B------:R-:W-:-:S04]  /*2040*/  UIADD3.X UR7, UPT, UPT, URZ, UR20, URZ, UP0, !UPT ;  /* 0x00000014ff077290 */ /* 0x000fc800087fe4ff */
[----:B0-----:R-:W-:Y:S02]  /*2050*/  UIMAD.WIDE.U32 UR6, UR15, UR8, UR6 ;  /* 0x000000080f0672a5 */ /* 0x001fe4000f8e0006 */
[----:B------:R-:W-:Y:S02]  /*2060*/  UIADD3 UR8, UPT, UPT, -UR21, UR5, URZ ;  /* 0x0000000515087290 */ /* 0x000fe4000fffe1ff */
[----:B------:R-:W-:-:S04]  /*2070*/  UIMAD UR7, UR15, UR9, UR7 ;  /* 0x000000090f0772a4 */ /* 0x000fc8000f8e0207 */
[----:B-1----:R-:W-:Y:S01]  /*2080*/  UIMAD.WIDE.U32 UR6, UR17, UR10, UR6 ;  /* 0x0000000a110672a5 */ /* 0x002fe2000f8e0006 */
[C---:B------:R-:W-:Y:S02]  /*2090*/  ISETP.GE.AND P3, PT, R2.reuse, UR8, PT ;  /* 0x0000000802007c0c */ /* 0x040fe4000bf66270 */
[----:B------:R-:W-:Y:S01]  /*20a0*/  ISETP.GE.AND P2, PT, R9, UR8, PT ;  /* 0x0000000809007c0c */ /* 0x000fe2000bf46270 */
[----:B------:R-:W-:Y:S01]  /*20b0*/  UIMAD UR7, UR17, UR11, UR7 ;  /* 0x0000000b110772a4 */ /* 0x000fe2000f8e0207 */
[----:B------:R-:W-:Y:S02]  /*20c0*/  ISETP.GE.AND P1, PT, R11, UR8, PT ;  /* 0x000000080b007c0c */ /* 0x000fe4000bf26270 */
[----:B------:R-:W-:Y:S02]  /*20d0*/  IADD3 R3, P0, PT, R2, UR6, RZ ;  /* 0x0000000602037c10 */ /* 0x000fe4000ff1e0ff */
[----:B------:R-:W-:Y:S02]  /*20e0*/  FSEL R9, R10, RZ, !P1 ;  /* 0x000000ff0a097208 */ /* 0x000fe40004800000 */
[----:B------:R-:W-:-:S02]  /*20f0*/  IADD3.X R4, PT, PT, RZ, UR7, RZ, P0, !PT ;  /* 0x00000007ff047c10 */ /* 0x000fc400087fe4ff */
[----:B--2---:R-:W-:Y:S02]  /*2100*/  LEA R2, P4, R3, UR18, 0x2 ;  /* 0x0000001203027c11 */ /* 0x004fe4000f8810ff */
[----:B------:R-:W-:Y:S02]  /*2110*/  ISETP.GE.AND P0, PT, R5, UR8, PT ;  /* 0x0000000805007c0c */ /* 0x000fe4000bf06270 */
[----:B------:R-:W-:Y:S02]  /*2120*/  FSEL R5, R7, RZ, !P3 ;  /* 0x000000ff07057208 */ /* 0x000fe40005800000 */
[----:B------:R-:W-:Y:S02]  /*2130*/  LEA.HI.X R3, R3, UR19, R4, 0x2, P4 ;  /* 0x0000001303037c11 */ /* 0x000fe4000a0f1404 */
[----:B------:R-:W-:Y:S02]  /*2140*/  FSEL R7, R8, RZ, !P2 ;  /* 0x000000ff08077208 */ /* 0x000fe40005000000 */
[----:B------:R-:W-:Y:S01]  /*2150*/  FSEL R11, R6, RZ, !P0 ;  /* 0x000000ff060b7208 */ /* 0x000fe20004000000 */
[----:B------:R0:W-:Y:S04]  /*2160*/  STG.E desc[UR12][R2.64], R5 ;  /* 0x0000000502007986 */ /* 0x0001e8000c10190c */
[----:B------:R0:W-:Y:S04]  /*2170*/  STG.E desc[UR12][R2.64+0x40], R7 ;  /* 0x0000400702007986 */ /* 0x0001e8000c10190c */
[----:B------:R0:W-:Y:S04]  /*2180*/  STG.E desc[UR12][R2.64+0x80], R9 ;  /* 0x0000800902007986 */ /* 0x0001e8000c10190c */
[----:B------:R0:W-:Y:S02]  /*2190*/  STG.E desc[UR12][R2.64+0xc0], R11 ;  /* 0x0000c00b02007986 */ /* 0x0001e4000c10190c */
.L_x_104:
[----:B------:R-:W-:Y:S05]  /*21a0*/  BSYNC.RECONVERGENT B0 ;  /* 0x0000000000007941 */ /* 0x000fea0003800200 */
.L_x_103:
[----:B------:R-:W-:Y:S01]  /*21b0*/  UIADD3 UR5, UPT, UPT, UR5, 0x3f, URZ ;  /* 0x0000003f05057890 */ /* 0x000fe2000fffe0ff */
[----:B0-----:R-:W0:Y:S01]  /*21c0*/  LDC.64 R10, c[0x0][0x440] ;  /* 0x00011000ff0a7b82 */ /* 0x001e220000000a00 */
[----:B------:R-:W-:Y:S02]  /*21d0*/  BSSY.RECONVERGENT B0, `(.L_x_105) ;  /* 0x000001b000007945 */ /* 0x000fe40003800200 */
[----:B------:R-:W-:-:S04]  /*21e0*/  USHF.R.S32.HI UR6, URZ, 0x1f, UR5 ;  /* 0x0000001fff067899 */ /* 0x000fc80008011405 */
[----:B------:R-:W-:-:S04]  /*21f0*/  ULEA.HI UR6, UR6, UR5, URZ, 0x6 ;  /* 0x0000000506067291 */ /* 0x000fc8000f8f30ff */
[----:B------:R-:W-:-:S04]  /*2200*/  ULOP3.LUT UR6, UR6, 0xffffffc0, URZ, 0xc0, !UPT ;  /* 0xffffffc006067892 */ /* 0x000fc8000f8ec0ff */
[----:B------:R-:W-:-:S04]  /*2210*/  UIADD3 UR6, UPT, UPT, UR21, UR5, -UR6 ;  /* 0x0000000515067290 */ /* 0x000fc8000fffe806 */
[----:B------:R-:W-:-:S06]  /*2220*/  UIADD3 UR6, UPT, UPT, UR5, -UR6, URZ ;  /* 0x8000000605067290 */ /* 0x000fcc000fffe0ff */
[----:B------:R-:W-:-:S04]  /*2230*/  ISETP.GE.AND P0, PT, R14, UR6, PT ;  /* 0x000000060e007c0c */ /* 0x000fc8000bf06270 */
[----:B------:R-:W-:-:S13]  /*2240*/  ISETP.GT.U32.OR P0, PT, R14, 0x3f, P0 ;  /* 0x0000003f0e00780c */ /* 0x000fda0000704470 */
[----:B------:R-:W-:Y:S05]  /*2250*/  @P0 BRA `(.L_x_106) ;  /* 0x0000000000480947 */ /* 0x000fea0003800000 */
[----:B------:R-:W1:Y:S01]  /*2260*/  LDC.64 R4, c[0x0][0x418] ;  /* 0x00010600ff047b82 */ /* 0x000e620000000a00 */
[----:B------:R-:W-:Y:S01]  /*2270*/  IADD3 R2, PT, PT, R14, UR21, RZ ;  /* 0x000000150e027c10 */ /* 0x000fe2000fffe0ff */
[----:B------:R-:W2:Y:S01]  /*2280*/  LDCU.64 UR6, c[0x0][0x420] ;  /* 0x00008400ff0677ac */ /* 0x000ea20008000a00 */
[----:B-----5:R-:W-:Y:S02]  /*2290*/  FMUL.FTZ R6, R0, 1.4426950216293334961 ;  /* 0x3fb8aa3b00067820 */ /* 0x020fe40000410000 */
[----:B------:R-:W-:-:S03]  /*22a0*/  IADD3 R2, P0, PT, R2, UR4, RZ ;  /* 0x0000000402027c10 */ /* 0x000fc6000ff1e0ff */
[----:B------:R-:W3:Y:S01]  /*22b0*/  LDC.64 R8, c[0x0][0x410] ;  /* 0x00010400ff087b82 */ /* 0x000ee20000000a00 */
[----:B------:R-:W-:Y:S02]  /*22c0*/  IADD3.X R3, PT, PT, RZ, UR20, RZ, P0, !PT ;  /* 0x00000014ff037c10 */ /* 0x000fe400087fe4ff */
[----:B------:R-:W-:Y:S02]  /*22d0*/  FSETP.NEU.FTZ.AND P0, PT, R0, -INF , PT ;  /* 0xff8000000000780b */ /* 0x000fe40003f1d000 */
[----:B--2---:R-:W-:Y:S01]  /*22e0*/  MOV R7, UR7 ;  /* 0x0000000700077c02 */ /* 0x004fe20008000f00 */
[----:B-1----:R-:W-:-:S04]  /*22f0*/  IMAD.WIDE.U32 R2, R4, UR15, R2 ;  /* 0x0000000f04027c25 */ /* 0x002fc8000f8e0002 */
[----:B------:R-:W-:Y:S01]  /*2300*/  IMAD R3, R5, UR15, R3 ;  /* 0x0000000f05037c24 */ /* 0x000fe2000f8e0203 */
[----:B------:R-:W-:-:S05]  /*2310*/  MOV R5, UR6 ;  /* 0x0000000600057c02 */ /* 0x000fca0008000f00 */
[----:B------:R-:W-:-:S04]  /*2320*/  IMAD.WIDE.U32 R2, R5, UR17, R2 ;  /* 0x0000001105027c25 */ /* 0x000fc8000f8e0002 */
[----:B------:R-:W-:Y:S01]  /*2330*/  IMAD R3, R7, UR17, R3 ;  /* 0x0000001107037c24 */ /* 0x000fe2000f8e0203 */
[----:B---3--:R-:W-:-:S04]  /*2340*/  LEA R4, P1, R2, R8, 0x2 ;  /* 0x0000000802047211 */ /* 0x008fc800078210ff */
[----:B------:R-:W-:Y:S02]  /*2350*/  LEA.HI.X R5, R2, R9, R3, 0x2, P1 ;  /* 0x0000000902057211 */ /* 0x000fe400008f1403 */
[----:B------:R-:W-:-:S05]  /*2360*/  FSEL R3, R6, RZ, P0 ;  /* 0x000000ff06037208 */ /* 0x000fca0000000000 */
[----:B------:R1:W-:Y:S02]  /*2370*/  STG.E desc[UR12][R4.64], R3 ;  /* 0x0000000304007986 */ /* 0x0003e4000c10190c */
.L_x_106:
[----:B------:R-:W-:Y:S05]  /*2380*/  BSYNC.RECONVERGENT B0 ;  /* 0x0000000000007941 */ /* 0x000fea0003800200 */
.L_x_105:
[----:B------:R-:W-:Y:S01]  /*2390*/  USHF.L.U32 UR6, UR16, 0xe, URZ ;  /* 0x0000000e10067899 */ /* 0x000fe200080006ff */
[----:B-----5:R-:W-:Y:S01]  /*23a0*/  SHF.L.U32 R0, R14, 0x2, RZ ;  /* 0x000000020e007819 */ /* 0x020fe200000006ff */
[----:B-1----:R-:W1:Y:S01]  /*23b0*/  LDC.64 R4, c[0x0][0x448] ;  /* 0x00011200ff047b82 */ /* 0x002e620000000a00 */
[----:B------:R-:W2:Y:S03]  /*23c0*/  LDCU.64 UR8, c[0x0][0x458] ;  /* 0x00008b00ff0877ac */ /* 0x000ea60008000a00 */
[----:B------:R-:W-:Y:S01]  /*23d0*/  LOP3.LUT R0, R0, UR6, RZ, 0xfc, !PT ;  /* 0x0000000600007c12 */ /* 0x000fe2000f8efcff */
[----:B------:R-:W-:-:S04]  /*23e0*/  USHF.L.U32 UR5, UR4, 0x8, URZ ;  /* 0x0000000804057899 */ /* 0x000fc800080006ff */
[----:B------:R-:W3:Y:S02]  /*23f0*/  LDCU.64 UR6, c[0x0][0x428] ;  /* 0x00008500ff0677ac */ /* 0x000ee40008000a00 */
[----:B------:R-:W-:Y:S02]  /*2400*/  MOV R3, UR5 ;  /* 0x0000000500037c02 */ /* 0x000fe40008000f00 */
[----:B------:R-:W-:-:S04]  /*2410*/  IADD3 R2, P0, PT, R0, UR5, RZ ;  /* 0x0000000500027c10 */ /* 0x000fc8000ff1e0ff */
[----:B------:R-:W-:Y:S02]  /*2420*/  LEA.HI.X.SX32 R3, R3, RZ, 0x1, P0 ;  /* 0x000000ff03037211 */ /* 0x000fe400000f0eff */
[----:B--2---:R-:W-:Y:S01]  /*2430*/  ISETP.NE.U32.AND P0, PT, RZ, UR8, PT ;  /* 0x00000008ff007c0c */ /* 0x004fe2000bf05070 */
[----:B0-----:R-:W-:-:S03]  /*2440*/  IMAD.WIDE.U32 R2, R10, UR15, R2 ;  /* 0x0000000f0a027c25 */ /* 0x001fc6000f8e0002 */
[----:B------:R-:W-:Y:S01]  /*2450*/  ISETP.NE.AND.EX P0, PT, RZ, UR9, PT, P0 ;  /* 0x00000009ff007c0c */ /* 0x000fe2000bf05300 */
[----:B------:R-:W-:-:S03]  /*2460*/  IMAD R3, R11, UR15, R3 ;  /* 0x0000000f0b037c24 */ /* 0x000fc6000f8e0203 */
[----:B------:R-:W-:Y:S01]  /*2470*/  ISETP.NE.OR P0, PT, R14, RZ, !P0 ;  /* 0x000000ff0e00720c */ /* 0x000fe20004705670 */
[----:B-1----:R-:W-:-:S04]  /*2480*/  IMAD.WIDE.U32 R2, R4, UR17, R2 ;  /* 0x0000001104027c25 */ /* 0x002fc8000f8e0002 */
[----:B------:R-:W-:Y:S01]  /*2490*/  IMAD R3, R5, UR17, R3 ;  /* 0x0000001105037c24 */ /* 0x000fe2000f8e0203 */
[----:B---3--:R-:W-:-:S04]  /*24a0*/  LEA R4, P1, R2, UR6, 0x2 ;  /* 0x0000000602047c11 */ /* 0x008fc8000f8210ff */
        /* <DEDUP_REMOVED lines=18> */
[----:B------:R-:W1:Y:S01]  /*25d0*/  LDCU UR6, c[0x0][0x450] ;  /* 0x00008a00ff0677ac */ /* 0x000e620008000800 */
[----:B------:R-:W2:Y:S01]  /*25e0*/  LDCU UR7, c[0x0][0x390] ;  /* 0x00007200ff0777ac */ /* 0x000ea20008000800 */
[----:B------:R-:W3:Y:S01]  /*25f0*/  LDCU.64 UR4, c[0x0][0x458] ;  /* 0x00008b00ff0477ac */ /* 0x000ee20008000a00 */
[----:B-1----:R-:W-:-:S04]  /*2600*/  UIMAD UR6, UR16, UR6, UR14 ;  /* 0x00000006100672a4 */ /* 0x002fc8000f8e020e */
[----:B--2---:R-:W-:-:S04]  /*2610*/  UIMAD UR6, UR6, UR7, UR15 ;  /* 0x00000007060672a4 */ /* 0x004fc8000f8e020f */
[----:B---3--:R-:W-:-:S06]  /*2620*/  UIMAD.WIDE UR4, UR6, 0x4, UR4 ;  /* 0x00000004060478a5 */ /* 0x008fcc000f8e0204 */
[----:B------:R-:W-:Y:S02]  /*2630*/  MOV R2, UR4 ;  /* 0x0000000400027c02 */ /* 0x000fe40008000f00 */
[----:B------:R-:W-:-:S05]  /*2640*/  MOV R3, UR5 ;  /* 0x0000000500037c02 */ /* 0x000fca0008000f00 */
[----:B------:R-:W-:Y:S01]  /*2650*/  STG.E desc[UR12][R2.64], RZ ;  /* 0x000000ff02007986 */ /* 0x000fe2000c10190c */
[----:B------:R-:W-:Y:S05]  /*2660*/  EXIT ;  /* 0x000000000000794d */ /* 0x000fea0003800000 */
.L_x_107:
        /* <DEDUP_REMOVED lines=9> */
.L_x_123:


//--------------------- .nv.shared._ZN7cutlass13device_kernelIN5flash11enable_sm90INS1_16FlashAttnBwdSm90INS1_25CollectiveMainloopBwdSm90ILi2ELi1ELi1EN4cute5tupleIJNS5_1CILi1EEES8_S8_EEENS6_IJNS7_ILi64EEENS7_ILi80EEENS7_ILi256EEEEEENS_6half_tEfNS_4arch4Sm90ELb0ELb0ELb0ELb0ELb0ELb0ELb1ELb1ELi2ELi1ELi1ELi1ELb0EEENS1_21CollectiveEpilogueBwdISD_SE_SG_Li256ELb0ELb1ELi2EEENS1_19SingleTileSchedulerILb0ELb0ELb0ELi80EEEEEEEEEvNT_6ParamsE --------------------------
	.section	.nv.shared._ZN7cutlass13device_kernelIN5flash11enable_sm90INS1_16FlashAttnBwdSm90INS1_25CollectiveMainloopBwdSm90ILi2ELi1ELi1EN4cute5tupleIJNS5_1CILi1EEES8_S8_EEENS6_IJNS7_ILi64EEENS7_ILi80EEENS7_ILi256EEEEEENS_6half_tEfNS_4arch4Sm90ELb0ELb0ELb0ELb0ELb0ELb0ELb1ELb1ELi2ELi1ELi1ELi1ELb0EEENS1_21CollectiveEpilogueBwdISD_SE_SG_Li256ELb0ELb1ELi2EEENS1_19SingleTileSchedulerILb0ELb0ELb0ELi80EEEEEEEEEvNT_6ParamsE,"aw",@nobits
	.sectionflags	@""
	.align	16
	.zero		1024


//--------------------- .nv.shared.reserved.0     --------------------------
	.section	.nv.shared.reserved.0,"aw",@nobits
	.weak		__nv_reservedSMEM_offset_0_alias
	.size		__nv_reservedSMEM_offset_0_alias, 0, 64
	.other		__nv_reservedSMEM_offset_0_alias,@"STO_CUDA_RESERVED_SHARED STV_DEFAULT"
__nv_reservedSMEM_offset_0_alias:
	.zero		0
	.zero		64


//--------------------- .nv.global                --------------------------
	.section	.nv.global,"aw",@nobits
.nv.global:
	.type		_ZN66_INTERNAL_2b85215a_30_flash_bwd_hdim256_fp16_sm90_cu_49158569_29084cute1_E,@object
	.size		_ZN66_INTERNAL_2b85215a_30_flash_bwd_hdim256_fp16_sm90_cu_49158569_29084cute1_E,(_ZN66_INTERNAL_2b85215a_30_flash_bwd_hdim256_fp16_sm90_cu_49158569_29084cuda3std3__45__cpo6cbeginE - _ZN66_INTERNAL_2b85215a_30_flash_bwd_hdim256_fp16_sm90_cu_49158569_29084cute1_E)
_ZN66_INTERNAL_2b85215a_30_flash_bwd_hdim256_fp16_sm90_cu_49158569_29084cute1_E:
	.zero		1
	.type		_ZN66_INTERNAL_2b85215a_30_flash_bwd_hdim256_fp16_sm90_cu_49158569_29084cuda3std3__45__cpo6cbeginE,@object
	.size		_ZN66_INTERNAL_2b85215a_30_flash_bwd_hdim256_fp16_sm90_cu_49158569_29084cuda3std3__45__cpo6cbeginE,(_ZN66_INTERNAL_2b85215a_30_flash_bwd_hdim256_fp16_sm90_cu_49158569_29084cuda3std3__48in_placeE - _ZN66_INTERNAL_2b85215a_30_flash_bwd_hdim256_fp16_sm90_cu_49158569_29084cuda3std3__45__cpo6cbeginE)
_ZN66_INTERNAL_2b85215a_30_flash_bwd_hdim256_fp16_sm90_cu_49158569_29084cuda3std3__45__cpo6cbeginE:
	.zero		1
	.type		_ZN66_INTERNAL_2b85215a_30_flash_bwd_hdim256_fp16_sm90_cu_49158569_29084cuda3std3__48in_placeE,@object
	.size		_ZN66_INTERNAL_2b85215a_30_flash_bwd_hdim256_fp16_sm90_cu_49158569_29084cuda3std3__48in_placeE,(_ZN66_INTERNAL_2b85215a_30_flash_bwd_hdim256_fp16_sm90_cu_49158569_29084cuda3std6ranges3__45__cpo9iter_moveE - _ZN66_INTERNAL_2b85215a_30_flash_bwd_hdim256_fp16_sm90_cu_49158569_29084cuda3std3__48in_placeE)
_ZN66_INTERNAL_2b85215a_30_flash_bwd_hdim256_fp16_sm90_cu_49158569_29084cuda3std3__48in_placeE:
	.zero		1
	.type		_ZN66_INTERNAL_2b85215a_30_flash_bwd_hdim256_fp16_sm90_cu_49158569_29084cuda3std6ranges3__45__cpo9iter_moveE,@object
	.size		_ZN66_INTERNAL_2b85215a_30_flash_bwd_hdim256_fp16_sm90_cu_49158569_29084cuda3std6ranges3__45__cpo9iter_moveE,(_ZN66_INTERNAL_2b85215a_30_flash_bwd_hdim256_fp16_sm90_cu_49158569_29084cuda3std3__45__cpo5beginE - _ZN66_INTERNAL_2b85215a_30_flash_bwd_hdim256_fp16_sm90_cu_49158569_29084cuda3std6ranges3__45__cpo9iter_moveE)
_ZN66_INTERNAL_2b85215a_30_flash_bwd_hdim256_fp16_sm90_cu_49158569_29084cuda3std6ranges3__45__cpo9iter_moveE:
	.zero		1
	.type		_ZN66_INTERNAL_2b85215a_30_flash_bwd_hdim256_fp16_sm90_cu_49158569_29084cuda3std3__45__cpo5beginE,@object
	.size		_ZN66_INTERNAL_2b85215a_30_flash_bwd_hdim256_fp16_sm90_cu_49158569_29084cuda3std3__45__cpo5beginE,(_ZN66_INTERNAL_2b85215a_30_flash_bwd_hdim256_fp16_sm90_cu_49158569_29084cuda3std3__468_GLOBAL__N__2b85215a_30_flash_bwd_hdim256_fp16_sm90_cu_49158569_29086ignoreE - _ZN66_INTERNAL_2b85215a_30_flash_bwd_hdim256_fp16_sm90_cu_49158569_29084cuda3std3__45__cpo5beginE)
_ZN66_INTERNAL_2b85215a_30_flash_bwd_hdim256_fp16_sm90_cu_49158569_29084cuda3std3__45__cpo5beginE:
	.zero		1
	.type		_ZN66_INTERNAL_2b85215a_30_flash_bwd_hdim256_fp16_sm90_cu_49158569_29084cuda3std3__468_GLOBAL__N__2b85215a_30_flash_bwd_hdim256_fp16_sm90_cu_49158569_29086ignoreE,@object
	.size		_ZN66_INTERNAL_2b85215a_30_flash_bwd_hdim256_fp16_sm90_cu_49158569_29084cuda3std3__468_GLOBAL__N__2b85215a_30_flash_bwd_hdim256_fp16_sm90_cu_49158569_29086ignoreE,(_ZN66_INTERNAL_2b85215a_30_flash_bwd_hdim256_fp16_sm90_cu_49158569_29084cute7productE - _ZN66_INTERNAL_2b85215a_30_flash_bwd_hdim256_fp16_sm90_cu_49158569_29084cuda3std3__468_GLOBAL__N__2b85215a_30_flash_bwd_hdim256_fp16_sm90_cu_49158569_29086ignoreE)
_ZN66_INTERNAL_2b85215a_30_flash_bwd_hdim256_fp16_sm90_cu_49158569_29084cuda3std3__468_GLOBAL__N__2b85215a_30_flash_bwd_hdim256_fp16_sm90_cu_49158569_29086ignoreE:
	.zero		1
	.type		_ZN66_INTERNAL_2b85215a_30_flash_bwd_hdim256_fp16_sm90_cu_49158569_29084cute7productE,@object
	.size		_ZN66_INTERNAL_2b85215a_30_flash_bwd_hdim256_fp16_sm90_cu_49158569_29084cute7productE,(_ZN66_INTERNAL_2b85215a_30_flash_bwd_hdim256_fp16_sm90_cu_49158569_29084cuda3std3__45__cpo3endE - _ZN66_INTERNAL_2b85215a_30_flash_bwd_hdim256_fp16_sm90_cu_49158569_29084cute7productE)
_ZN66_INTERNAL_2b85215a_30_flash_bwd_hdim256_fp16_sm90_cu_49158569_29084cute7productE:
	.zero		1
	.type		_ZN66_INTERNAL_2b85215a_30_flash_bwd_hdim256_fp16_sm90_cu_49158569_29084cuda3std3__45__cpo3endE,@object
	.size		_ZN66_INTERNAL_2b85215a_30_flash_bwd_hdim256_fp16_sm90_cu_49158569_29084cuda3std3__45__cpo3endE,(_ZN66_INTERNAL_2b85215a_30_flash_bwd_hdim256_fp16_sm90_cu_49158569_29084cuda3std3__419piecewise_constructE - _ZN66_INTERNAL_2b85215a_30_flash_bwd_hdim256_fp16_sm90_cu_49158569_29084cuda3std3__45__cpo3endE)
_ZN66_INTERNAL_2b85215a_30_flash_bwd_hdim256_fp16_sm90_cu_49158569_29084cuda3std3__45__cpo3endE:
	.zero		1
	.type		_ZN66_INTERNAL_2b85215a_30_flash_bwd_hdim256_fp16_sm90_cu_49158569_29084cuda3std3__419piecewise_constructE,@object
	.size		_ZN66_INTERNAL_2b85215a_30_flash_bwd_hdim256_fp16_sm90_cu_49158569_29084cuda3std3__419piecewise_constructE,(_ZN66_INTERNAL_2b85215a_30_flash_bwd_hdim256_fp16_sm90_cu_49158569_29084cuda3std3__45__cpo4cendE - _ZN66_INTERNAL_2b85215a_30_flash_bwd_hdim256_fp16_sm90_cu_49158569_29084cuda3std3__419piecewise_constructE)
_ZN66_INTERNAL_2b85215a_30_flash_bwd_hdim256_fp16_sm90_cu_49158569_29084cuda3std3__419piecewise_constructE:
	.zero		1
	.type		_ZN66_INTERNAL_2b85215a_30_flash_bwd_hdim256_fp16_sm90_cu_49158569_29084cuda3std3__45__cpo4cendE,@object
	.size		_ZN66_INTERNAL_2b85215a_30_flash_bwd_hdim256_fp16_sm90_cu_49158569_29084cuda3std3__45__cpo4cendE,(_ZN66_INTERNAL_2b85215a_30_flash_bwd_hdim256_fp16_sm90_cu_49158569_29084cuda3std6ranges3__45__cpo4swapE - _ZN66_INTERNAL_2b85215a_30_flash_bwd_hdim256_fp16_sm90_cu_49158569_29084cuda3std3__45__cpo4cendE)
_ZN66_INTERNAL_2b85215a_30_flash_bwd_hdim256_fp16_sm90_cu_49158569_29084cuda3std3__45__cpo4cendE:
	.zero		1
	.type		_ZN66_INTERNAL_2b85215a_30_flash_bwd_hdim256_fp16_sm90_cu_49158569_29084cuda3std6ranges3__45__cpo4swapE,@object
	.size		_ZN66_INTERNAL_2b85215a_30_flash_bwd_hdim256_fp16_sm90_cu_49158569_29084cuda3std6ranges3__45__cpo4swapE,(.L_7 - _ZN66_INTERNAL_2b85215a_30_flash_bwd_hdim256_fp16_sm90_cu_49158569_29084cuda3std6ranges3__45__cpo4swapE)
_ZN66_INTERNAL_2b85215a_30_flash_bwd_hdim256_fp16_sm90_cu_49158569_29084cuda3std6ranges3__45__cpo4swapE:
	.zero		1
.L_7:


//--------------------- .nv.shared._ZN7cutlass13device_kernelIN5flash11enable_sm90INS1_16FlashAttnBwdSm90INS1_25CollectiveMainloopBwdSm90ILi2ELi1ELi1EN4cute5tupleIJNS5_1CILi1EEES8_S8_EEENS6_IJNS7_ILi64EEENS7_ILi80EEENS7_ILi256EEEEEENS_6half_tEfNS_4arch4Sm90ELb0ELb0ELb0ELb0ELb0ELb0ELb1ELb1ELi2ELi1ELi1ELi1ELb0EEENS1_24CollectiveEpilogueBwdGQAISD_fSG_Li256ELb0ELb0EEENS1_19SingleTileSchedulerILb0ELb0ELb0ELi80EEEEEEEEEvNT_6ParamsE --------------------------
	.section	.nv.shared._ZN7cutlass13device_kernelIN5flash11enable_sm90INS1_16FlashAttnBwdSm90INS1_25CollectiveMainloopBwdSm90ILi2ELi1ELi1EN4cute5tupleIJNS5_1CILi1EEES8_S8_EEENS6_IJNS7_ILi64EEENS7_ILi80EEENS7_ILi256EEEEEENS_6half_tEfNS_4arch4Sm90ELb0ELb0ELb0ELb0ELb0ELb0ELb1ELb1ELi2ELi1ELi1ELi1ELb0EEENS1_24CollectiveEpilogueBwdGQAISD_fSG_Li256ELb0ELb0EEENS1_19SingleTileSchedulerILb0ELb0ELb0ELi80EEEEEEEEEvNT_6ParamsE,"aw",@nobits
	.sectionflags	@""
	.align	16
	.zero		1024


//--------------------- .nv.shared._ZN7cutlass13device_kernelIN5flash11enable_sm90INS1_16FlashAttnBwdSm90INS1_25CollectiveMainloopBwdSm90ILi2ELi1ELi1EN4cute5tupleIJNS5_1CILi1EEES8_S8_EEENS6_IJNS7_ILi64EEENS7_ILi80EEENS7_ILi256EEEEEENS_6half_tEfNS_4arch4Sm90ELb0ELb0ELb0ELb1ELb0ELb0ELb1ELb1ELi2ELi1ELi1ELi1ELb0EEENS1_21CollectiveEpilogueBwdISD_SE_SG_Li256ELb1ELb1ELi2EEENS1_19SingleTileSchedulerILb1ELb0ELb0ELi80EEEEEEEEEvNT_6ParamsE --------------------------
	.section	.nv.shared._ZN7cutlass13device_kernelIN5flash11enable_sm90INS1_16FlashAttnBwdSm90INS1_25CollectiveMainloopBwdSm90ILi2ELi1ELi1EN4cute5tupleIJNS5_1CILi1EEES8_S8_EEENS6_IJNS7_ILi64EEENS7_ILi80EEENS7_ILi256EEEEEENS_6half_tEfNS_4arch4Sm90ELb0ELb0ELb0ELb1ELb0ELb0ELb1ELb1ELi2ELi1ELi1ELi1ELb0EEENS1_21CollectiveEpilogueBwdISD_SE_SG_Li256ELb1ELb1ELi2EEENS1_19SingleTileSchedulerILb1ELb0ELb0ELi80EEEEEEEEEvNT_6ParamsE,"aw",@nobits
	.sectionflags	@""
	.align	16
	.zero		1024


//--------------------- .nv.shared._ZN7cutlass13device_kernelIN5flash11enable_sm90INS1_16FlashAttnBwdSm90INS1_25CollectiveMainloopBwdSm90ILi2ELi1ELi1EN4cute5tupleIJNS5_1CILi1EEES8_S8_EEENS6_IJNS7_ILi64EEENS7_ILi80EEENS7_ILi256EEEEEENS_6half_tEfNS_4arch4Sm90ELb0ELb0ELb0ELb1ELb0ELb0ELb1ELb1ELi2ELi1ELi1ELi1ELb0EEENS1_24CollectiveEpilogueBwdGQAISD_fSG_Li256ELb1ELb0EEENS1_19SingleTileSchedulerILb1ELb0ELb0ELi80EEEEEEEEEvNT_6ParamsE --------------------------
	.section	.nv.shared._ZN7cutlass13device_kernelIN5flash11enable_sm90INS1_16FlashAttnBwdSm90INS1_25CollectiveMainloopBwdSm90ILi2ELi1ELi1EN4cute5tupleIJNS5_1CILi1EEES8_S8_EEENS6_IJNS7_ILi64EEENS7_ILi80EEENS7_ILi256EEEEEENS_6half_tEfNS_4arch4Sm90ELb0ELb0ELb0ELb1ELb0ELb0ELb1ELb1ELi2ELi1ELi1ELi1ELb0EEENS1_24CollectiveEpilogueBwdGQAISD_fSG_Li256ELb1ELb0EEENS1_19SingleTileSchedulerILb1ELb0ELb0ELi80EEEEEEEEEvNT_6ParamsE,"aw",@nobits
	.sectionflags	@""
	.align	16
	.zero		1024


//--------------------- .nv.shared._ZN7cutlass13device_kernelIN5flash11enable_sm90INS1_16FlashAttnBwdSm90INS1_25CollectiveMainloopBwdSm90ILi2ELi1ELi1EN4cute5tupleIJNS5_1CILi1EEES8_S8_EEENS6_IJNS7_ILi64EEENS7_ILi80EEENS7_ILi256EEEEEENS_6half_tEfNS_4arch4Sm90ELb0ELb1ELb0ELb0ELb0ELb0ELb1ELb1ELi2ELi1ELi1ELi1ELb0EEENS1_21CollectiveEpilogueBwdISD_SE_SG_Li256ELb0ELb1ELi2EEENS1_19SingleTileSchedulerILb0ELb0ELb0ELi80EEEEEEEEEvNT_6ParamsE --------------------------
	.section	.nv.shared._ZN7cutlass13device_kernelIN5flash11enable_sm90INS1_16FlashAttnBwdSm90INS1_25CollectiveMainloopBwdSm90ILi2ELi1ELi1EN4cute5tupleIJNS5_1CILi1EEES8_S8_EEENS6_IJNS7_ILi64EEENS7_ILi80EEENS7_ILi256EEEEEENS_6half_tEfNS_4arch4Sm90ELb0ELb1ELb0ELb0ELb0ELb0ELb1ELb1ELi2ELi1ELi1ELi1ELb0EEENS1_21CollectiveEpilogueBwdISD_SE_SG_Li256ELb0ELb1ELi2EEENS1_19SingleTileSchedulerILb0ELb0ELb0ELi80EEEEEEEEEvNT_6ParamsE,"aw",@nobits
	.sectionflags	@""
	.align	16
	.zero		1024


//--------------------- .nv.shared._ZN7cutlass13device_kernelIN5flash11enable_sm90INS1_16FlashAttnBwdSm90INS1_25CollectiveMainloopBwdSm90ILi2ELi1ELi1EN4cute5tupleIJNS5_1CILi1EEES8_S8_EEENS6_IJNS7_ILi64EEENS7_ILi80EEENS7_ILi256EEEEEENS_6half_tEfNS_4arch4Sm90ELb0ELb1ELb0ELb0ELb0ELb0ELb1ELb1ELi2ELi1ELi1ELi1ELb0EEENS1_24CollectiveEpilogueBwdGQAISD_fSG_Li256ELb0ELb0EEENS1_19SingleTileSchedulerILb0ELb0ELb0ELi80EEEEEEEEEvNT_6ParamsE --------------------------
	.section	.nv.shared._ZN7cutlass13device_kernelIN5flash11enable_sm90INS1_16FlashAttnBwdSm90INS1_25CollectiveMainloopBwdSm90ILi2ELi1ELi1EN4cute5tupleIJNS5_1CILi1EEES8_S8_EEENS6_IJNS7_ILi64EEENS7_ILi80EEENS7_ILi256EEEEEENS_6half_tEfNS_4arch4Sm90ELb0ELb1ELb0ELb0ELb0ELb0ELb1ELb1ELi2ELi1ELi1ELi1ELb0EEENS1_24CollectiveEpilogueBwdGQAISD_fSG_Li256ELb0ELb0EEENS1_19SingleTileSchedulerILb0ELb0ELb0ELi80EEEEEEEEEvNT_6ParamsE,"aw",@nobits
	.sectionflags	@""
	.align	16
	.zero		1024


//--------------------- .nv.shared._ZN7cutlass13device_kernelIN5flash11enable_sm90INS1_16FlashAttnBwdSm90INS1_25CollectiveMainloopBwdSm90ILi2ELi1ELi1EN4cute5tupleIJNS5_1CILi1EEES8_S8_EEENS6_IJNS7_ILi64EEENS7_ILi80EEENS7_ILi256EEEEEENS_6half_tEfNS_4arch4Sm90ELb0ELb1ELb0ELb1ELb0ELb0ELb1ELb1ELi2ELi1ELi1ELi1ELb0EEENS1_21CollectiveEpilogueBwdISD_SE_SG_Li256ELb1ELb1ELi2EEENS1_19SingleTileSchedulerILb1ELb0ELb0ELi80EEEEEEEEEvNT_6ParamsE --------------------------
	.section	.nv.shared._ZN7cutlass13device_kernelIN5flash11enable_sm90INS1_16FlashAttnBwdSm90INS1_25CollectiveMainloopBwdSm90ILi2ELi1ELi1EN4cute5tupleIJNS5_1CILi1EEES8_S8_EEENS6_IJNS7_ILi64EEENS7_ILi80EEENS7_ILi256EEEEEENS_6half_tEfNS_4arch4Sm90ELb0ELb1ELb0ELb1ELb0ELb0ELb1ELb1ELi2ELi1ELi1ELi1ELb0EEENS1_21CollectiveEpilogueBwdISD_SE_SG_Li256ELb1ELb1ELi2EEENS1_19SingleTileSchedulerILb1ELb0ELb0ELi80EEEEEEEEEvNT_6ParamsE,"aw",@nobits
	.sectionflags	@""
	.align	16
	.zero		1024


//--------------------- .nv.shared._ZN7cutlass13device_kernelIN5flash11enable_sm90INS1_16FlashAttnBwdSm90INS1_25CollectiveMainloopBwdSm90ILi2ELi1ELi1EN4cute5tupleIJNS5_1CILi1EEES8_S8_EEENS6_IJNS7_ILi64EEENS7_ILi80EEENS7_ILi256EEEEEENS_6half_tEfNS_4arch4Sm90ELb0ELb1ELb0ELb1ELb0ELb0ELb1ELb1ELi2ELi1ELi1ELi1ELb0EEENS1_24CollectiveEpilogueBwdGQAISD_fSG_Li256ELb1ELb0EEENS1_19SingleTileSchedulerILb1ELb0ELb0ELi80EEEEEEEEEvNT_6ParamsE --------------------------
	.section	.nv.shared._ZN7cutlass13device_kernelIN5flash11enable_sm90INS1_16FlashAttnBwdSm90INS1_25CollectiveMainloopBwdSm90ILi2ELi1ELi1EN4cute5tupleIJNS5_1CILi1EEES8_S8_EEENS6_IJNS7_ILi64EEENS7_ILi80EEENS7_ILi256EEEEEENS_6half_tEfNS_4arch4Sm90ELb0ELb1ELb0ELb1ELb0ELb0ELb1ELb1ELi2ELi1ELi1ELi1ELb0EEENS1_24CollectiveEpilogueBwdGQAISD_fSG_Li256ELb1ELb0EEENS1_19SingleTileSchedulerILb1ELb0ELb0ELi80EEEEEEEEEvNT_6ParamsE,"aw",@nobits
	.sectionflags	@""
	.align	16
	.zero		1024


//--------------------- .nv.shared._ZN7cutlass13device_kernelIN5flash11enable_sm90INS1_16FlashAttnBwdSm90INS1_25CollectiveMainloopBwdSm90ILi2ELi1ELi1EN4cute5tupleIJNS5_1CILi1EEES8_S8_EEENS6_IJNS7_ILi64EEENS7_ILi80EEENS7_ILi256EEEEEENS_6half_tEfNS_4arch4Sm90ELb1ELb0ELb0ELb0ELb0ELb0ELb1ELb1ELi2ELi1ELi1ELi1ELb0EEENS1_21CollectiveEpilogueBwdISD_SE_SG_Li256ELb0ELb1ELi2EEENS1_25SingleTileBwdLPTSchedulerILb0ELi80ELb0EEEEEEEEEvNT_6ParamsE --------------------------
	.section	.nv.shared._ZN7cutlass13device_kernelIN5flash11enable_sm90INS1_16FlashAttnBwdSm90INS1_25CollectiveMainloopBwdSm90ILi2ELi1ELi1EN4cute5tupleIJNS5_1CILi1EEES8_S8_EEENS6_IJNS7_ILi64EEENS7_ILi80EEENS7_ILi256EEEEEENS_6half_tEfNS_4arch4Sm90ELb1ELb0ELb0ELb0ELb0ELb0ELb1ELb1ELi2ELi1ELi1ELi1ELb0EEENS1_21CollectiveEpilogueBwdISD_SE_SG_Li256ELb0ELb1ELi2EEENS1_25SingleTileBwdLPTSchedulerILb0ELi80ELb0EEEEEEEEEvNT_6ParamsE,"aw",@nobits
	.sectionflags	@""
	.align	16
	.zero		1024


//--------------------- .nv.shared._ZN7cutlass13device_kernelIN5flash11enable_sm90INS1_16FlashAttnBwdSm90INS1_25CollectiveMainloopBwdSm90ILi2ELi1ELi1EN4cute5tupleIJNS5_1CILi1EEES8_S8_EEENS6_IJNS7_ILi64EEENS7_ILi80EEENS7_ILi256EEEEEENS_6half_tEfNS_4arch4Sm90ELb1ELb0ELb0ELb0ELb0ELb0ELb1ELb1ELi2ELi1ELi1ELi1ELb0EEENS1_24CollectiveEpilogueBwdGQAISD_fSG_Li256ELb0ELb0EEENS1_25SingleTileBwdLPTSchedulerILb0ELi80ELb0EEEEEEEEEvNT_6ParamsE --------------------------
	.section	.nv.shared._ZN7cutlass13device_kernelIN5flash11enable_sm90INS1_16FlashAttnBwdSm90INS1_25CollectiveMainloopBwdSm90ILi2ELi1ELi1EN4cute5tupleIJNS5_1CILi1EEES8_S8_EEENS6_IJNS7_ILi64EEENS7_ILi80EEENS7_ILi256EEEEEENS_6half_tEfNS_4arch4Sm90ELb1ELb0ELb0ELb0ELb0ELb0ELb1ELb1ELi2ELi1ELi1ELi1ELb0EEENS1_24CollectiveEpilogueBwdGQAISD_fSG_Li256ELb0ELb0EEENS1_25SingleTileBwdLPTSchedulerILb0ELi80ELb0EEEEEEEEEvNT_6ParamsE,"aw",@nobits
	.sectionflags	@""
	.align	16
	.zero		1024


//--------------------- .nv.shared._ZN7cutlass13device_kernelIN5flash22FlashAttnBwdPreprocessIN4cute5tupleIJNS3_1CILi64EEENS5_ILi256EEEEEENS_6half_tEfNS_4arch4Sm90ELb1ELb0EEEEEvNT_6ParamsE --------------------------
	.section	.nv.shared._ZN7cutlass13device_kernelIN5flash22FlashAttnBwdPreprocessIN4cute5tupleIJNS3_1CILi64EEENS5_ILi256EEEEEENS_6half_tEfNS_4arch4Sm90ELb1ELb0EEEEEvNT_6ParamsE,"aw",@nobits
	.sectionflags	@""
	.align	16
	.zero		1024


//--------------------- .nv.shared._ZN7cutlass13device_kernelIN5flash11enable_sm90INS1_16FlashAttnBwdSm90INS1_25CollectiveMainloopBwdSm90ILi2ELi1ELi1EN4cute5tupleIJNS5_1CILi1EEES8_S8_EEENS6_IJNS7_ILi64EEENS7_ILi80EEENS7_ILi256EEEEEENS_6half_tEfNS_4arch4Sm90ELb1ELb0ELb0ELb1ELb0ELb0ELb1ELb1ELi2ELi1ELi1ELi1ELb0EEENS1_21CollectiveEpilogueBwdISD_SE_SG_Li256ELb1ELb1ELi2EEENS1_25SingleTileBwdLPTSchedulerILb1ELi80ELb0EEEEEEEEEvNT_6ParamsE --------------------------
	.section	.nv.shared._ZN7cutlass13device_kernelIN5flash11enable_sm90INS1_16FlashAttnBwdSm90INS1_25CollectiveMainloopBwdSm90ILi2ELi1ELi1EN4cute5tupleIJNS5_1CILi1EEES8_S8_EEENS6_IJNS7_ILi64EEENS7_ILi80EEENS7_ILi256EEEEEENS_6half_tEfNS_4arch4Sm90ELb1ELb0ELb0ELb1ELb0ELb0ELb1ELb1ELi2ELi1ELi1ELi1ELb0EEENS1_21CollectiveEpilogueBwdISD_SE_SG_Li256ELb1ELb1ELi2EEENS1_25SingleTileBwdLPTSchedulerILb1ELi80ELb0EEEEEEEEEvNT_6ParamsE,"aw",@nobits
	.sectionflags	@""
	.align	16
	.zero		1024


//--------------------- .nv.shared._ZN7cutlass13device_kernelIN5flash32FlashAttnBwdPostprocessConvertdQIN4cute5tupleIJNS3_1CILi80EEENS5_ILi256EEEEEENS_6half_tEfNS_4arch4Sm90ELi256ENS3_8TiledMMAINS3_8MMA_AtomIJNS3_4SM904GMMA25MMA_64x16x16_F32F16F16_SSILNSF_5MajorE1ELSH_1ELNSF_7ScaleInE1ELSI_1EEEEEENS3_6LayoutINS4_IJNS5_ILi2EEENS5_ILi1EEESN_EEENS4_IJSN_NS5_ILi0EEESP_EEEEENS4_IJNS3_10UnderscoreESS_SS_EEEEELb1EEEEEvNT_6ParamsE --------------------------
	.section	.nv.shared._ZN7cutlass13device_kernelIN5flash32FlashAttnBwdPostprocessConvertdQIN4cute5tupleIJNS3_1CILi80EEENS5_ILi256EEEEEENS_6half_tEfNS_4arch4Sm90ELi256ENS3_8TiledMMAINS3_8MMA_AtomIJNS3_4SM904GMMA25MMA_64x16x16_F32F16F16_SSILNSF_5MajorE1ELSH_1ELNSF_7ScaleInE1ELSI_1EEEEEENS3_6LayoutINS4_IJNS5_ILi2EEENS5_ILi1EEESN_EEENS4_IJSN_NS5_ILi0EEESP_EEEEENS4_IJNS3_10UnderscoreESS_SS_EEEEELb1EEEEEvNT_6ParamsE,"aw",@nobits
	.sectionflags	@""
	.align	16
	.zero		1024


//--------------------- .nv.shared._ZN7cutlass13device_kernelIN5flash32FlashAttnBwdPostprocessConvertdQIN4cute5tupleIJNS3_1CILi64EEENS5_ILi256EEEEEENS_6half_tEfNS_4arch4Sm90ELi256ENS3_8TiledMMAINS3_8MMA_AtomIJNS3_4SM904GMMA25MMA_64x64x16_F32F16F16_SSILNSF_5MajorE1ELSH_0ELNSF_7ScaleInE1ELSI_1EEEEEENS3_6LayoutINS4_IJNS5_ILi2EEENS5_ILi1EEESN_EEENS4_IJSN_NS5_ILi0EEESP_EEEEENS4_IJNS3_10UnderscoreESS_SS_EEEEELb1EEEEEvNT_6ParamsE --------------------------
	.section	.nv.shared._ZN7cutlass13device_kernelIN5flash32FlashAttnBwdPostprocessConvertdQIN4cute5tupleIJNS3_1CILi64EEENS5_ILi256EEEEEENS_6half_tEfNS_4arch4Sm90ELi256ENS3_8TiledMMAINS3_8MMA_AtomIJNS3_4SM904GMMA25MMA_64x64x16_F32F16F16_SSILNSF_5MajorE1ELSH_0ELNSF_7ScaleInE1ELSI_1EEEEEENS3_6LayoutINS4_IJNS5_ILi2EEENS5_ILi1EEESN_EEENS4_IJSN_NS5_ILi0EEESP_EEEEENS4_IJNS3_10UnderscoreESS_SS_EEEEELb1EEEEEvNT_6ParamsE,"aw",@nobits
	.sectionflags	@""
	.align	16
	.zero		1024


//--------------------- .nv.shared._ZN7cutlass13device_kernelIN5flash11enable_sm90INS1_16FlashAttnBwdSm90INS1_25CollectiveMainloopBwdSm90ILi2ELi1ELi1EN4cute5tupleIJNS5_1CILi1EEES8_S8_EEENS6_IJNS7_ILi64EEENS7_ILi80EEENS7_ILi256EEEEEENS_6half_tEfNS_4arch4Sm90ELb1ELb0ELb0ELb1ELb0ELb0ELb1ELb1ELi2ELi1ELi1ELi1ELb0EEENS1_24CollectiveEpilogueBwdGQAISD_fSG_Li256ELb1ELb0EEENS1_25SingleTileBwdLPTSchedulerILb1ELi80ELb0EEEEEEEEEvNT_6ParamsE --------------------------
	.section	.nv.shared._ZN7cutlass13device_kernelIN5flash11enable_sm90INS1_16FlashAttnBwdSm90INS1_25CollectiveMainloopBwdSm90ILi2ELi1ELi1EN4cute5tupleIJNS5_1CILi1EEES8_S8_EEENS6_IJNS7_ILi64EEENS7_ILi80EEENS7_ILi256EEEEEENS_6half_tEfNS_4arch4Sm90ELb1ELb0ELb0ELb1ELb0ELb0ELb1ELb1ELi2ELi1ELi1ELi1ELb0EEENS1_24CollectiveEpilogueBwdGQAISD_fSG_Li256ELb1ELb0EEENS1_25SingleTileBwdLPTSchedulerILb1ELi80ELb0EEEEEEEEEvNT_6ParamsE,"aw",@nobits
	.sectionflags	@""
	.align	16
	.zero		1024


//--------------------- .nv.shared._ZN7cutlass13device_kernelIN5flash22FlashAttnBwdPreprocessIN4cute5tupleIJNS3_1CILi64EEENS5_ILi256EEEEEENS_6half_tEfNS_4arch4Sm90ELb1ELb1EEEEEvNT_6ParamsE --------------------------
	.section	.nv.shared._ZN7cutlass13device_kernelIN5flash22FlashAttnBwdPreprocessIN4cute5tupleIJNS3_1CILi64EEENS5_ILi256EEEEEENS_6half_tEfNS_4arch4Sm90ELb1ELb1EEEEEvNT_6ParamsE,"aw",@nobits
	.sectionflags	@""
	.align	16
	.zero		1024


//--------------------- .nv.constant0._ZN7cutlass13device_kernelIN5flash11enable_sm90INS1_16FlashAttnBwdSm90INS1_25CollectiveMainloopBwdSm90ILi2ELi1ELi1EN4cute5tupleIJNS5_1CILi1EEES8_S8_EEENS6_IJNS7_ILi64EEENS7_ILi80EEENS7_ILi256EEEEEENS_6half_tEfNS_4arch4Sm90ELb0ELb0ELb0ELb0ELb0ELb0ELb1ELb1ELi2ELi1ELi1ELi1ELb0EEENS1_21CollectiveEpilogueBwdISD_SE_SG_Li256ELb0ELb1ELi2EEENS1_19SingleTileSchedulerILb0ELb0ELb0ELi80EEEEEEEEEvNT_6ParamsE --------------------------
	.section	.nv.constant0._ZN7cutlass13device_kernelIN5flash11enable_sm90INS1_16FlashAttnBwdSm90INS1_25CollectiveMainloopBwdSm90ILi2ELi1ELi1EN4cute5tupleIJNS5_1CILi1EEES8_S8_EEENS6_IJNS7_ILi64EEENS7_ILi80EEENS7_ILi256EEEEEENS_6half_tEfNS_4arch4Sm90ELb0ELb0ELb0ELb0ELb0ELb0ELb1ELb1ELi2ELi1ELi1ELi1ELb0EEENS1_21CollectiveEpilogueBwdISD_SE_SG_Li256ELb0ELb1ELi2EEENS1_19SingleTileSchedulerILb0ELb0ELb0ELi80EEEEEEEEEvNT_6ParamsE,"a",@progbits
	.sectionflags	@""
	.align	4
.nv.constant0._ZN7cutlass13device_kernelIN5flash11enable_sm90INS1_16FlashAttnBwdSm90INS1_25CollectiveMainloopBwdSm90ILi2ELi1ELi1EN4cute5tupleIJNS5_1CILi1EEES8_S8_EEENS6_IJNS7_ILi64EEENS7_ILi80EEENS7_ILi256EEEEEENS_6half_tEfNS_4arch4Sm90ELb0ELb0ELb0ELb0ELb0ELb0ELb1ELb1ELi2ELi1ELi1ELi1ELb0EEENS1_21CollectiveEpilogueBwdISD_SE_SG_Li256ELb0ELb1ELi2EEENS1_19SingleTileSchedulerILb0ELb0ELb0ELi80EEEEEEEEEvNT_6ParamsE:
	.zero		3200


//--------------------- .nv.constant0._ZN7cutlass13device_kernelIN5flash11enable_sm90INS1_16FlashAttnBwdSm90INS1_25CollectiveMainloopBwdSm90ILi2ELi1ELi1EN4cute5tupleIJNS5_1CILi1EEES8_S8_EEENS6_IJNS7_ILi64EEENS7_ILi80EEENS7_ILi256EEEEEENS_6half_tEfNS_4arch4Sm90ELb0ELb0ELb0ELb0ELb0ELb0ELb1ELb1ELi2ELi1ELi1ELi1ELb0EEENS1_24CollectiveEpilogueBwdGQAISD_fSG_Li256ELb0ELb0EEENS1_19SingleTileSchedulerILb0ELb0ELb0ELi80EEEEEEEEEvNT_6ParamsE --------------------------
	.section	.nv.constant0._ZN7cutlass13device_kernelIN5flash11enable_sm90INS1_16FlashAttnBwdSm90INS1_25CollectiveMainloopBwdSm90ILi2ELi1ELi1EN4cute5tupleIJNS5_1CILi1EEES8_S8_EEENS6_IJNS7_ILi64EEENS7_ILi80EEENS7_ILi256EEEEEENS_6half_tEfNS_4arch4Sm90ELb0ELb0ELb0ELb0ELb0ELb0ELb1ELb1ELi2ELi1ELi1ELi1ELb0EEENS1_24CollectiveEpilogueBwdGQAISD_fSG_Li256ELb0ELb0EEENS1_19SingleTileSchedulerILb0ELb0ELb0ELi80EEEEEEEEEvNT_6ParamsE,"a",@progbits
	.sectionflags	@""
	.align	4
.nv.constant0._ZN7cutlass13device_kernelIN5flash11enable_sm90INS1_16FlashAttnBwdSm90INS1_25CollectiveMainloopBwdSm90ILi2ELi1ELi1EN4cute5tupleIJNS5_1CILi1EEES8_S8_EEENS6_IJNS7_ILi64EEENS7_ILi80EEENS7_ILi256EEEEEENS_6half_tEfNS_4arch4Sm90ELb0ELb0ELb0ELb0ELb0ELb0ELb1ELb1ELi2ELi1ELi1ELi1ELb0EEENS1_24CollectiveEpilogueBwdGQAISD_fSG_Li256ELb0ELb0EEENS1_19SingleTileSchedulerILb0ELb0ELb0ELi80EEEEEEEEEvNT_6ParamsE:
	.zero		2560


//--------------------- .nv.constant0._ZN7cutlass13device_kernelIN5flash11enable_sm90INS1_16FlashAttnBwdSm90INS1_25CollectiveMainloopBwdSm90ILi2ELi1ELi1EN4cute5tupleIJNS5_1CILi1EEES8_S8_EEENS6_IJNS7_ILi64EEENS7_ILi80EEENS7_ILi256EEEEEENS_6half_tEfNS_4arch4Sm90ELb0ELb0ELb0ELb1ELb0ELb0ELb1ELb1ELi2ELi1ELi1ELi1ELb0EEENS1_21CollectiveEpilogueBwdISD_SE_SG_Li256ELb1ELb1ELi2EEENS1_19SingleTileSchedulerILb1ELb0ELb0ELi80EEEEEEEEEvNT_6ParamsE --------------------------
	.section	.nv.constant0._ZN7cutlass13device_kernelIN5flash11enable_sm90INS1_16FlashAttnBwdSm90INS1_25CollectiveMainloopBwdSm90ILi2ELi1ELi1EN4cute5tupleIJNS5_1CILi1EEES8_S8_EEENS6_IJNS7_ILi64EEENS7_ILi80EEENS7_ILi256EEEEEENS_6half_tEfNS_4arch4Sm90ELb0ELb0ELb0ELb1ELb0ELb0ELb1ELb1ELi2ELi1ELi1ELi1ELb0EEENS1_21CollectiveEpilogueBwdISD_SE_SG_Li256ELb1ELb1ELi2EEENS1_19SingleTileSchedulerILb1ELb0ELb0ELi80EEEEEEEEEvNT_6ParamsE,"a",@progbits
	.sectionflags	@""
	.align	4
.nv.constant0._ZN7cutlass13device_kernelIN5flash11enable_sm90INS1_16FlashAttnBwdSm90INS1_25CollectiveMainloopBwdSm90ILi2ELi1ELi1EN4cute5tupleIJNS5_1CILi1EEES8_S8_EEENS6_IJNS7_ILi64EEENS7_ILi80EEENS7_ILi256EEEEEENS_6half_tEfNS_4arch4Sm90ELb0ELb0ELb0ELb1ELb0ELb0ELb1ELb1ELi2ELi1ELi1ELi1ELb0EEENS1_21CollectiveEpilogueBwdISD_SE_SG_Li256ELb1ELb1ELi2EEENS1_19SingleTileSchedulerILb1ELb0ELb0ELi80EEEEEEEEEvNT_6ParamsE:
	.zero		2560


//--------------------- .nv.constant0._ZN7cutlass13device_kernelIN5flash11enable_sm90INS1_16FlashAttnBwdSm90INS1_25CollectiveMainloopBwdSm90ILi2ELi1ELi1EN4cute5tupleIJNS5_1CILi1EEES8_S8_EEENS6_IJNS7_ILi64EEENS7_ILi80EEENS7_ILi256EEEEEENS_6half_tEfNS_4arch4Sm90ELb0ELb0ELb0ELb1ELb0ELb0ELb1ELb1ELi2ELi1ELi1ELi1ELb0EEENS1_24CollectiveEpilogueBwdGQAISD_fSG_Li256ELb1ELb0EEENS1_19SingleTileSchedulerILb1ELb0ELb0ELi80EEEEEEEEEvNT_6ParamsE --------------------------
	.section	.nv.constant0._ZN7cutlass13device_kernelIN5flash11enable_sm90INS1_16FlashAttnBwdSm90INS1_25CollectiveMainloopBwdSm90ILi2ELi1ELi1EN4cute5tupleIJNS5_1CILi1EEES8_S8_EEENS6_IJNS7_ILi64EEENS7_ILi80EEENS7_ILi256EEEEEENS_6half_tEfNS_4arch4Sm90ELb0ELb0ELb0ELb1ELb0ELb0ELb1ELb1ELi2ELi1ELi1ELi1ELb0EEENS1_24CollectiveEpilogueBwdGQAISD_fSG_Li256ELb1ELb0EEENS1_19SingleTileSchedulerILb1ELb0ELb0ELi80EEEEEEEEEvNT_6ParamsE,"a",@progbits
	.sectionflags	@""
	.align	4
.nv.constant0._ZN7cutlass13device_kernelIN5flash11enable_sm90INS1_16FlashAttnBwdSm90INS1_25CollectiveMainloopBwdSm90ILi2ELi1ELi1EN4cute5tupleIJNS5_1CILi1EEES8_S8_EEENS6_IJNS7_ILi64EEENS7_ILi80EEENS7_ILi256EEEEEENS_6half_tEfNS_4arch4Sm90ELb0ELb0ELb0ELb1ELb0ELb0ELb1ELb1ELi2ELi1ELi1ELi1ELb0EEENS1_24CollectiveEpilogueBwdGQAISD_fSG_Li256ELb1ELb0EEENS1_19SingleTileSchedulerILb1ELb0ELb0ELi80EEEEEEEEEvNT_6ParamsE:
	.zero		2560


//--------------------- .nv.constant0._ZN7cutlass13device_kernelIN5flash11enable_sm90INS1_16FlashAttnBwdSm90INS1_25CollectiveMainloopBwdSm90ILi2ELi1ELi1EN4cute5tupleIJNS5_1CILi1EEES8_S8_EEENS6_IJNS7_ILi64EEENS7_ILi80EEENS7_ILi256EEEEEENS_6half_tEfNS_4arch4Sm90ELb0ELb1ELb0ELb0ELb0ELb0ELb1ELb1ELi2ELi1ELi1ELi1ELb0EEENS1_21CollectiveEpilogueBwdISD_SE_SG_Li256ELb0ELb1ELi2EEENS1_19SingleTileSchedulerILb0ELb0ELb0ELi80EEEEEEEEEvNT_6ParamsE --------------------------
	.section	.nv.constant0._ZN7cutlass13device_kernelIN5flash11enable_sm90INS1_16FlashAttnBwdSm90INS1_25CollectiveMainloopBwdSm90ILi2ELi1ELi1EN4cute5tupleIJNS5_1CILi1EEES8_S8_EEENS6_IJNS7_ILi64EEENS7_ILi80EEENS7_ILi256EEEEEENS_6half_tEfNS_4arch4Sm90ELb0ELb1ELb0ELb0ELb0ELb0ELb1ELb1ELi2ELi1ELi1ELi1ELb0EEENS1_21CollectiveEpilogueBwdISD_SE_SG_Li256ELb0ELb1ELi2EEENS1_19SingleTileSchedulerILb0ELb0ELb0ELi80EEEEEEEEEvNT_6ParamsE,"a",@progbits
	.sectionflags	@""
	.align	4
.nv.constant0._ZN7cutlass13device_kernelIN5flash11enable_sm90INS1_16FlashAttnBwdSm90INS1_25CollectiveMainloopBwdSm90ILi2ELi1ELi1EN4cute5tupleIJNS5_1CILi1EEES8_S8_EEENS6_IJNS7_ILi64EEENS7_ILi80EEENS7_ILi256EEEEEENS_6half_tEfNS_4arch4Sm90ELb0ELb1ELb0ELb0ELb0ELb0ELb1ELb1ELi2ELi1ELi1ELi1ELb0EEENS1_21CollectiveEpilogueBwdISD_SE_SG_Li256ELb0ELb1ELi2EEENS1_19SingleTileSchedulerILb0ELb0ELb0ELi80EEEEEEEEEvNT_6ParamsE:
	.zero		3200


//--------------------- .nv.constant0._ZN7cutlass13device_kernelIN5flash11enable_sm90INS1_16FlashAttnBwdSm90INS1_25CollectiveMainloopBwdSm90ILi2ELi1ELi1EN4cute5tupleIJNS5_1CILi1EEES8_S8_EEENS6_IJNS7_ILi64EEENS7_ILi80EEENS7_ILi256EEEEEENS_6half_tEfNS_4arch4Sm90ELb0ELb1ELb0ELb0ELb0ELb0ELb1ELb1ELi2ELi1ELi1ELi1ELb0EEENS1_24CollectiveEpilogueBwdGQAISD_fSG_Li256ELb0ELb0EEENS1_19SingleTileSchedulerILb0ELb0ELb0ELi80EEEEEEEEEvNT_6ParamsE --------------------------
	.section	.nv.constant0._ZN7cutlass13device_kernelIN5flash11enable_sm90INS1_16FlashAttnBwdSm90INS1_25CollectiveMainloopBwdSm90ILi2ELi1ELi1EN4cute5tupleIJNS5_1CILi1EEES8_S8_EEENS6_IJNS7_ILi64EEENS7_ILi80EEENS7_ILi256EEEEEENS_6half_tEfNS_4arch4Sm90ELb0ELb1ELb0ELb0ELb0ELb0ELb1ELb1ELi2ELi1ELi1ELi1ELb0EEENS1_24CollectiveEpilogueBwdGQAISD_fSG_Li256ELb0ELb0EEENS1_19SingleTileSchedulerILb0ELb0ELb0ELi80EEEEEEEEEvNT_6ParamsE,"a",@progbits
	.sectionflags	@""
	.align	4
.nv.constant0._ZN7cutlass13device_kernelIN5flash11enable_sm90INS1_16FlashAttnBwdSm90INS1_25CollectiveMainloopBwdSm90ILi2ELi1ELi1EN4cute5tupleIJNS5_1CILi1EEES8_S8_EEENS6_IJNS7_ILi64EEENS7_ILi80EEENS7_ILi256EEEEEENS_6half_tEfNS_4arch4Sm90ELb0ELb1ELb0ELb0ELb0ELb0ELb1ELb1ELi2ELi1ELi1ELi1ELb0EEENS1_24CollectiveEpilogueBwdGQAISD_fSG_Li256ELb0ELb0EEENS1_19SingleTileSchedulerILb0ELb0ELb0ELi80EEEEEEEEEvNT_6ParamsE:
	.zero		2560


//--------------------- .nv.constant0._ZN7cutlass13device_kernelIN5flash11enable_sm90INS1_16FlashAttnBwdSm90INS1_25CollectiveMainloopBwdSm90ILi2ELi1ELi1EN4cute5tupleIJNS5_1CILi1EEES8_S8_EEENS6_IJNS7_ILi64EEENS7_ILi80EEENS7_ILi256EEEEEENS_6half_tEfNS_4arch4Sm90ELb0ELb1ELb0ELb1ELb0ELb0ELb1ELb1ELi2ELi1ELi1ELi1ELb0EEENS1_21CollectiveEpilogueBwdISD_SE_SG_Li256ELb1ELb1ELi2EEENS1_19SingleTileSchedulerILb1ELb0ELb0ELi80EEEEEEEEEvNT_6ParamsE --------------------------
	.section	.nv.constant0._ZN7cutlass13device_kernelIN5flash11enable_sm90INS1_16FlashAttnBwdSm90INS1_25CollectiveMainloopBwdSm90ILi2ELi1ELi1EN4cute5tupleIJNS5_1CILi1EEES8_S8_EEENS6_IJNS7_ILi64EEENS7_ILi80EEENS7_ILi256EEEEEENS_6half_tEfNS_4arch4Sm90ELb0ELb1ELb0ELb1ELb0ELb0ELb1ELb1ELi2ELi1ELi1ELi1ELb0EEENS1_21CollectiveEpilogueBwdISD_SE_SG_Li256ELb1ELb1ELi2EEENS1_19SingleTileSchedulerILb1ELb0ELb0ELi80EEEEEEEEEvNT_6ParamsE,"a",@progbits
	.sectionflags	@""
	.align	4
.nv.constant0._ZN7cutlass13device_kernelIN5flash11enable_sm90INS1_16FlashAttnBwdSm90INS1_25CollectiveMainloopBwdSm90ILi2ELi1ELi1EN4cute5tupleIJNS5_1CILi1EEES8_S8_EEENS6_IJNS7_ILi64EEENS7_ILi80EEENS7_ILi256EEEEEENS_6half_tEfNS_4arch4Sm90ELb0ELb1ELb0ELb1ELb0ELb0ELb1ELb1ELi2ELi1ELi1ELi1ELb0EEENS1_21CollectiveEpilogueBwdISD_SE_SG_Li256ELb1ELb1ELi2EEENS1_19SingleTileSchedulerILb1ELb0ELb0ELi80EEEEEEEEEvNT_6ParamsE:
	.zero		2560


//--------------------- .nv.constant0._ZN7cutlass13device_kernelIN5flash11enable_sm90INS1_16FlashAttnBwdSm90INS1_25CollectiveMainloopBwdSm90ILi2ELi1ELi1EN4cute5tupleIJNS5_1CILi1EEES8_S8_EEENS6_IJNS7_ILi64EEENS7_ILi80EEENS7_ILi256EEEEEENS_6half_tEfNS_4arch4Sm90ELb0ELb1ELb0ELb1ELb0ELb0ELb1ELb1ELi2ELi1ELi1ELi1ELb0EEENS1_24CollectiveEpilogueBwdGQAISD_fSG_Li256ELb1ELb0EEENS1_19SingleTileSchedulerILb1ELb0ELb0ELi80EEEEEEEEEvNT_6ParamsE --------------------------
	.section	.nv.constant0._ZN7cutlass13device_kernelIN5flash11enable_sm90INS1_16FlashAttnBwdSm90INS1_25CollectiveMainloopBwdSm90ILi2ELi1ELi1EN4cute5tupleIJNS5_1CILi1EEES8_S8_EEENS6_IJNS7_ILi64EEENS7_ILi80EEENS7_ILi256EEEEEENS_6half_tEfNS_4arch4Sm90ELb0ELb1ELb0ELb1ELb0ELb0ELb1ELb1ELi2ELi1ELi1ELi1ELb0EEENS1_24CollectiveEpilogueBwdGQAISD_fSG_Li256ELb1ELb0EEENS1_19SingleTileSchedulerILb1ELb0ELb0ELi80EEEEEEEEEvNT_6ParamsE,"a",@progbits
	.sectionflags	@""
	.align	4
.nv.constant0._ZN7cutlass13device_kernelIN5flash11enable_sm90INS1_16FlashAttnBwdSm90INS1_25CollectiveMainloopBwdSm90ILi2ELi1ELi1EN4cute5tupleIJNS5_1CILi1EEES8_S8_EEENS6_IJNS7_ILi64EEENS7_ILi80EEENS7_ILi256EEEEEENS_6half_tEfNS_4arch4Sm90ELb0ELb1ELb0ELb1ELb0ELb0ELb1ELb1ELi2ELi1ELi1ELi1ELb0EEENS1_24CollectiveEpilogueBwdGQAISD_fSG_Li256ELb1ELb0EEENS1_19SingleTileSchedulerILb1ELb0ELb0ELi80EEEEEEEEEvNT_6ParamsE:
	.zero		2560


//--------------------- .nv.constant0._ZN7cutlass13device_kernelIN5flash11enable_sm90INS1_16FlashAttnBwdSm90INS1_25CollectiveMainloopBwdSm90ILi2ELi1ELi1EN4cute5tupleIJNS5_1CILi1EEES8_S8_EEENS6_IJNS7_ILi64EEENS7_ILi80EEENS7_ILi256EEEEEENS_6half_tEfNS_4arch4Sm90ELb1ELb0ELb0ELb0ELb0ELb0ELb1ELb1ELi2ELi1ELi1ELi1ELb0EEENS1_21CollectiveEpilogueBwdISD_SE_SG_Li256ELb0ELb1ELi2EEENS1_25SingleTileBwdLPTSchedulerILb0ELi80ELb0EEEEEEEEEvNT_6ParamsE --------------------------
	.section	.nv.constant0._ZN7cutlass13device_kernelIN5flash11enable_sm90INS1_16FlashAttnBwdSm90INS1_25CollectiveMainloopBwdSm90ILi2ELi1ELi1EN4cute5tupleIJNS5_1CILi1EEES8_S8_EEENS6_IJNS7_ILi64EEENS7_ILi80EEENS7_ILi256EEEEEENS_6half_tEfNS_4arch4Sm90ELb1ELb0ELb0ELb0ELb0ELb0ELb1ELb1ELi2ELi1ELi1ELi1ELb0EEENS1_21CollectiveEpilogueBwdISD_SE_SG_Li256ELb0ELb1ELi2EEENS1_25SingleTileBwdLPTSchedulerILb0ELi80ELb0EEEEEEEEEvNT_6ParamsE,"a",@progbits
	.sectionflags	@""
	.align	4
.nv.constant0._ZN7cutlass13device_kernelIN5flash11enable_sm90INS1_16FlashAttnBwdSm90INS1_25CollectiveMainloopBwdSm90ILi2ELi1ELi1EN4cute5tupleIJNS5_1CILi1EEES8_S8_EEENS6_IJNS7_ILi64EEENS7_ILi80EEENS7_ILi256EEEEEENS_6half_tEfNS_4arch4Sm90ELb1ELb0ELb0ELb0ELb0ELb0ELb1ELb1ELi2ELi1ELi1ELi1ELb0EEENS1_21CollectiveEpilogueBwdISD_SE_SG_Li256ELb0ELb1ELi2EEENS1_25SingleTileBwdLPTSchedulerILb0ELi80ELb0EEEEEEEEEvNT_6ParamsE:
	.zero		3200


//--------------------- .nv.constant0._ZN7cutlass13device_kernelIN5flash11enable_sm90INS1_16FlashAttnBwdSm90INS1_25CollectiveMainloopBwdSm90ILi2ELi1ELi1EN4cute5tupleIJNS5_1CILi1EEES8_S8_EEENS6_IJNS7_ILi64EEENS7_ILi80EEENS7_ILi256EEEEEENS_6half_tEfNS_4arch4Sm90ELb1ELb0ELb0ELb0ELb0ELb0ELb1ELb1ELi2ELi1ELi1ELi1ELb0EEENS1_24CollectiveEpilogueBwdGQAISD_fSG_Li256ELb0ELb0EEENS1_25SingleTileBwdLPTSchedulerILb0ELi80ELb0EEEEEEEEEvNT_6ParamsE --------------------------
	.section	.nv.constant0._ZN7cutlass13device_kernelIN5flash11enable_sm90INS1_16FlashAttnBwdSm90INS1_25CollectiveMainloopBwdSm90ILi2ELi1ELi1EN4cute5tupleIJNS5_1CILi1EEES8_S8_EEENS6_IJNS7_ILi64EEENS7_ILi80EEENS7_ILi256EEEEEENS_6half_tEfNS_4arch4Sm90ELb1ELb0ELb0ELb0ELb0ELb0ELb1ELb1ELi2ELi1ELi1ELi1ELb0EEENS1_24CollectiveEpilogueBwdGQAISD_fSG_Li256ELb0ELb0EEENS1_25SingleTileBwdLPTSchedulerILb0ELi80ELb0EEEEEEEEEvNT_6ParamsE,"a",@progbits
	.sectionflags	@""
	.align	4
.nv.constant0._ZN7cutlass13device_kernelIN5flash11enable_sm90INS1_16FlashAttnBwdSm90INS1_25CollectiveMainloopBwdSm90ILi2ELi1ELi1EN4cute5tupleIJNS5_1CILi1EEES8_S8_EEENS6_IJNS7_ILi64EEENS7_ILi80EEENS7_ILi256EEEEEENS_6half_tEfNS_4arch4Sm90ELb1ELb0ELb0ELb0ELb0ELb0ELb1ELb1ELi2ELi1ELi1ELi1ELb0EEENS1_24CollectiveEpilogueBwdGQAISD_fSG_Li256ELb0ELb0EEENS1_25SingleTileBwdLPTSchedulerILb0ELi80ELb0EEEEEEEEEvNT_6ParamsE:
	.zero		2688


//--------------------- .nv.constant0._ZN7cutlass13device_kernelIN5flash22FlashAttnBwdPreprocessIN4cute5tupleIJNS3_1CILi64EEENS5_ILi256EEEEEENS_6half_tEfNS_4arch4Sm90ELb1ELb0EEEEEvNT_6ParamsE --------------------------
	.section	.nv.constant0._ZN7cutlass13device_kernelIN5flash22FlashAttnBwdPreprocessIN4cute5tupleIJNS3_1CILi64EEENS5_ILi256EEEEEENS_6half_tEfNS_4arch4Sm90ELb1ELb0EEEEEvNT_6ParamsE,"a",@progbits
	.sectionflags	@""
	.align	4
.nv.constant0._ZN7cutlass13device_kernelIN5flash22FlashAttnBwdPreprocessIN4cute5tupleIJNS3_1CILi64EEENS5_ILi256EEEEEENS_6half_tEfNS_4arch4Sm90ELb1ELb0EEEEEvNT_6ParamsE:
	.zero		1136


//--------------------- .nv.constant0._ZN7cutlass13device_kernelIN5flash11enable_sm90INS1_16FlashAttnBwdSm90INS1_25CollectiveMainloopBwdSm90ILi2ELi1ELi1EN4cute5tupleIJNS5_1CILi1EEES8_S8_EEENS6_IJNS7_ILi64EEENS7_ILi80EEENS7_ILi256EEEEEENS_6half_tEfNS_4arch4Sm90ELb1ELb0ELb0ELb1ELb0ELb0ELb1ELb1ELi2ELi1ELi1ELi1ELb0EEENS1_21CollectiveEpilogueBwdISD_SE_SG_Li256ELb1ELb1ELi2EEENS1_25SingleTileBwdLPTSchedulerILb1ELi80ELb0EEEEEEEEEvNT_6ParamsE --------------------------
	.section	.nv.constant0._ZN7cutlass13device_kernelIN5flash11enable_sm90INS1_16FlashAttnBwdSm90INS1_25CollectiveMainloopBwdSm90ILi2ELi1ELi1EN4cute5tupleIJNS5_1CILi1EEES8_S8_EEENS6_IJNS7_ILi64EEENS7_ILi80EEENS7_ILi256EEEEEENS_6half_tEfNS_4arch4Sm90ELb1ELb0ELb0ELb1ELb0ELb0ELb1ELb1ELi2ELi1ELi1ELi1ELb0EEENS1_21CollectiveEpilogueBwdISD_SE_SG_Li256ELb1ELb1ELi2EEENS1_25SingleTileBwdLPTSchedulerILb1ELi80ELb0EEEEEEEEEvNT_6ParamsE,"a",@progbits
	.sectionflags	@""
	.align	4
.nv.constant0._ZN7cutlass13device_kernelIN5flash11enable_sm90INS1_16FlashAttnBwdSm90INS1_25CollectiveMainloopBwdSm90ILi2ELi1ELi1EN4cute5tupleIJNS5_1CILi1EEES8_S8_EEENS6_IJNS7_ILi64EEENS7_ILi80EEENS7_ILi256EEEEEENS_6half_tEfNS_4arch4Sm90ELb1ELb0ELb0ELb1ELb0ELb0ELb1ELb1ELi2ELi1ELi1ELi1ELb0EEENS1_21CollectiveEpilogueBwdISD_SE_SG_Li256ELb1ELb1ELi2EEENS1_25SingleTileBwdLPTSchedulerILb1ELi80ELb0EEEEEEEEEvNT_6ParamsE:
	.zero		2560


//--------------------- .nv.constant0._ZN7cutlass13device_kernelIN5flash32FlashAttnBwdPostprocessConvertdQIN4cute5tupleIJNS3_1CILi80EEENS5_ILi256EEEEEENS_6half_tEfNS_4arch4Sm90ELi256ENS3_8TiledMMAINS3_8MMA_AtomIJNS3_4SM904GMMA25MMA_64x16x16_F32F16F16_SSILNSF_5MajorE1ELSH_1ELNSF_7ScaleInE1ELSI_1EEEEEENS3_6LayoutINS4_IJNS5_ILi2EEENS5_ILi1EEESN_EEENS4_IJSN_NS5_ILi0EEESP_EEEEENS4_IJNS3_10UnderscoreESS_SS_EEEEELb1EEEEEvNT_6ParamsE --------------------------
	.section	.nv.constant0._ZN7cutlass13device_kernelIN5flash32FlashAttnBwdPostprocessConvertdQIN4cute5tupleIJNS3_1CILi80EEENS5_ILi256EEEEEENS_6half_tEfNS_4arch4Sm90ELi256ENS3_8TiledMMAINS3_8MMA_AtomIJNS3_4SM904GMMA25MMA_64x16x16_F32F16F16_SSILNSF_5MajorE1ELSH_1ELNSF_7ScaleInE1ELSI_1EEEEEENS3_6LayoutINS4_IJNS5_ILi2EEENS5_ILi1EEESN_EEENS4_IJSN_NS5_ILi0EEESP_EEEEENS4_IJNS3_10UnderscoreESS_SS_EEEEELb1EEEEEvNT_6ParamsE,"a",@progbits
	.sectionflags	@""
	.align	4
.nv.constant0._ZN7cutlass13device_kernelIN5flash32FlashAttnBwdPostprocessConvertdQIN4cute5tupleIJNS3_1CILi80EEENS5_ILi256EEEEEENS_6half_tEfNS_4arch4Sm90ELi256ENS3_8TiledMMAINS3_8MMA_AtomIJNS3_4SM904GMMA25MMA_64x16x16_F32F16F16_SSILNSF_5MajorE1ELSH_1ELNSF_7ScaleInE1ELSI_1EEEEEENS3_6LayoutINS4_IJNS5_ILi2EEENS5_ILi1EEESN_EEENS4_IJSN_NS5_ILi0EEESP_EEEEENS4_IJNS3_10UnderscoreESS_SS_EEEEELb1EEEEEvNT_6ParamsE:
	.zero		1008


//--------------------- .nv.constant0._ZN7cutlass13device_kernelIN5flash32FlashAttnBwdPostprocessConvertdQIN4cute5tupleIJNS3_1CILi64EEENS5_ILi256EEEEEENS_6half_tEfNS_4arch4Sm90ELi256ENS3_8TiledMMAINS3_8MMA_AtomIJNS3_4SM904GMMA25MMA_64x64x16_F32F16F16_SSILNSF_5MajorE1ELSH_0ELNSF_7ScaleInE1ELSI_1EEEEEENS3_6LayoutINS4_IJNS5_ILi2EEENS5_ILi1EEESN_EEENS4_IJSN_NS5_ILi0EEESP_EEEEENS4_IJNS3_10UnderscoreESS_SS_EEEEELb1EEEEEvNT_6ParamsE --------------------------
	.section	.nv.constant0._ZN7cutlass13device_kernelIN5flash32FlashAttnBwdPostprocessConvertdQIN4cute5tupleIJNS3_1CILi64EEENS5_ILi256EEEEEENS_6half_tEfNS_4arch4Sm90ELi256ENS3_8TiledMMAINS3_8MMA_AtomIJNS3_4SM904GMMA25MMA_64x64x16_F32F16F16_SSILNSF_5MajorE1ELSH_0ELNSF_7ScaleInE1ELSI_1EEEEEENS3_6LayoutINS4_IJNS5_ILi2EEENS5_ILi1EEESN_EEENS4_IJSN_NS5_ILi0EEESP_EEEEENS4_IJNS3_10UnderscoreESS_SS_EEEEELb1EEEEEvNT_6ParamsE,"a",@progbits
	.sectionflags	@""
	.align	4
.nv.constant0._ZN7cutlass13device_kernelIN5flash32FlashAttnBwdPostprocessConvertdQIN4cute5tupleIJNS3_1CILi64EEENS5_ILi256EEEEEENS_6half_tEfNS_4arch4Sm90ELi256ENS3_8TiledMMAINS3_8MMA_AtomIJNS3_4SM904GMMA25MMA_64x64x16_F32F16F16_SSILNSF_5MajorE1ELSH_0ELNSF_7ScaleInE1ELSI_1EEEEEENS3_6LayoutINS4_IJNS5_ILi2EEENS5_ILi1EEESN_EEENS4_IJSN_NS5_ILi0EEESP_EEEEENS4_IJNS3_10UnderscoreESS_SS_EEEEELb1EEEEEvNT_6ParamsE:
	.zero		1008


//--------------------- .nv.constant0._ZN7cutlass13device_kernelIN5flash11enable_sm90INS1_16FlashAttnBwdSm90INS1_25CollectiveMainloopBwdSm90ILi2ELi1ELi1EN4cute5tupleIJNS5_1CILi1EEES8_S8_EEENS6_IJNS7_ILi64EEENS7_ILi80EEENS7_ILi256EEEEEENS_6half_tEfNS_4arch4Sm90ELb1ELb0ELb0ELb1ELb0ELb0ELb1ELb1ELi2ELi1ELi1ELi1ELb0EEENS1_24CollectiveEpilogueBwdGQAISD_fSG_Li256ELb1ELb0EEENS1_25SingleTileBwdLPTSchedulerILb1ELi80ELb0EEEEEEEEEvNT_6ParamsE --------------------------
	.section	.nv.constant0._ZN7cutlass13device_kernelIN5flash11enable_sm90INS1_16FlashAttnBwdSm90INS1_25CollectiveMainloopBwdSm90ILi2ELi1ELi1EN4cute5tupleIJNS5_1CILi1EEES8_S8_EEENS6_IJNS7_ILi64EEENS7_ILi80EEENS7_ILi256EEEEEENS_6half_tEfNS_4arch4Sm90ELb1ELb0ELb0ELb1ELb0ELb0ELb1ELb1ELi2ELi1ELi1ELi1ELb0EEENS1_24CollectiveEpilogueBwdGQAISD_fSG_Li256ELb1ELb0EEENS1_25SingleTileBwdLPTSchedulerILb1ELi80ELb0EEEEEEEEEvNT_6ParamsE,"a",@progbits
	.sectionflags	@""
	.align	4
.nv.constant0._ZN7cutlass13device_kernelIN5flash11enable_sm90INS1_16FlashAttnBwdSm90INS1_25CollectiveMainloopBwdSm90ILi2ELi1ELi1EN4cute5tupleIJNS5_1CILi1EEES8_S8_EEENS6_IJNS7_ILi64EEENS7_ILi80EEENS7_ILi256EEEEEENS_6half_tEfNS_4arch4Sm90ELb1ELb0ELb0ELb1ELb0ELb0ELb1ELb1ELi2ELi1ELi1ELi1ELb0EEENS1_24CollectiveEpilogueBwdGQAISD_fSG_Li256ELb1ELb0EEENS1_25SingleTileBwdLPTSchedulerILb1ELi80ELb0EEEEEEEEEvNT_6ParamsE:
	.zero		2688


//--------------------- .nv.constant0._ZN7cutlass13device_kernelIN5flash22FlashAttnBwdPreprocessIN4cute5tupleIJNS3_1CILi64EEENS5_ILi256EEEEEENS_6half_tEfNS_4arch4Sm90ELb1ELb1EEEEEvNT_6ParamsE --------------------------
	.section	.nv.constant0._ZN7cutlass13device_kernelIN5flash22FlashAttnBwdPreprocessIN4cute5tupleIJNS3_1CILi64EEENS5_ILi256EEEEEENS_6half_tEfNS_4arch4Sm90ELb1ELb1EEEEEvNT_6ParamsE,"a",@progbits
	.sectionflags	@""
	.align	4
.nv.constant0._ZN7cutlass13device_kernelIN5flash22FlashAttnBwdPreprocessIN4cute5tupleIJNS3_1CILi64EEENS5_ILi256EEEEEENS_6half_tEfNS_4arch4Sm90ELb1ELb1EEEEEvNT_6ParamsE:
	.zero		1136


//--------------------- SYMBOLS --------------------------

	.type		.nv.reservedSmem.offset0,@object
	.size		.nv.reservedSmem.offset0,0x4
	.type		.nv.reservedSmem.cap,@object
	.size		.nv.reservedSmem.cap,0x4
